//
// Generated by NVIDIA NVVM Compiler
//
// Compiler Build ID: CL-36424714
// Cuda compilation tools, release 13.0, V13.0.88
// Based on NVVM 20.0.0
//

.version 9.0
.target sm_100
.address_size 64

	// .globl	_Z12ReductionSumPfS_P4paraPh
.extern .func  (.param .b64 func_retval0) malloc
(
	.param .b64 malloc_param_0
)
;
.extern .func free
(
	.param .b64 free_param_0
)
;

.visible .entry _Z12ReductionSumPfS_P4paraPh(
	.param .u64 .ptr .align 1 _Z12ReductionSumPfS_P4paraPh_param_0,
	.param .u64 .ptr .align 1 _Z12ReductionSumPfS_P4paraPh_param_1,
	.param .u64 .ptr .align 1 _Z12ReductionSumPfS_P4paraPh_param_2,
	.param .u64 .ptr .align 1 _Z12ReductionSumPfS_P4paraPh_param_3
)
{
	.reg .pred 	%p<105>;
	.reg .b16 	%rs<261>;
	.reg .b32 	%r<403>;
	.reg .b32 	%f<2>;
	.reg .b64 	%rd<137>;
	.reg .b64 	%fd<9>;

	ld.param.u64 	%rd24, [_Z12ReductionSumPfS_P4paraPh_param_2];
	ld.param.u64 	%rd25, [_Z12ReductionSumPfS_P4paraPh_param_3];
	cvta.to.global.u64 	%rd1, %rd25;
	cvta.to.global.u64 	%rd26, %rd24;
	ld.global.s32 	%rd2, [%rd26];
	add.s64 	%rd3, %rd26, 8;
	ld.global.v2.u32 	{%r1, %r82}, [%rd26+16];
	mov.u32 	%r83, %ctaid.x;
	mov.u32 	%r84, %ntid.x;
	mov.u32 	%r85, %tid.x;
	mad.lo.s32 	%r2, %r83, %r84, %r85;
	setp.ge.s32 	%p1, %r2, %r82;
	@%p1 bra 	$L__BB0_146;
	ld.global.f64 	%fd1, [%rd3];
	cvt.u32.u64 	%r86, %rd2;
	{ // callseq 0, 0
	.param .b64 param0;
	st.param.b64 	[param0], %rd2;
	.param .b64 retval0;
	call.uni (retval0), 
	malloc, 
	(
	param0
	);
	ld.param.b64 	%rd27, [retval0];
	} // callseq 0
	{ // callseq 1, 0
	.param .b64 param0;
	st.param.b64 	[param0], %rd2;
	.param .b64 retval0;
	call.uni (retval0), 
	malloc, 
	(
	param0
	);
	ld.param.b64 	%rd28, [retval0];
	} // callseq 1
	{ // callseq 2, 0
	.param .b64 param0;
	st.param.b64 	[param0], %rd2;
	.param .b64 retval0;
	call.uni (retval0), 
	malloc, 
	(
	param0
	);
	ld.param.b64 	%rd29, [retval0];
	} // callseq 2
	{ // callseq 3, 0
	.param .b64 param0;
	st.param.b64 	[param0], %rd2;
	.param .b64 retval0;
	call.uni (retval0), 
	malloc, 
	(
	param0
	);
	ld.param.b64 	%rd30, [retval0];
	} // callseq 3
	setp.lt.s32 	%p2, %r86, 1;
	@%p2 bra 	$L__BB0_144;
	setp.lt.u32 	%p3, %r86, 8;
	mov.b32 	%r367, 0;
	@%p3 bra 	$L__BB0_5;
	and.b32  	%r367, %r86, 2147483640;
	mov.b32 	%r365, 0;
$L__BB0_4:
	.pragma "nounroll";
	cvt.u64.u32 	%rd31, %r365;
	add.s64 	%rd32, %rd29, %rd31;
	mov.b16 	%rs2, 0;
	st.u8 	[%rd32], %rs2;
	add.s64 	%rd33, %rd30, %rd31;
	st.u8 	[%rd33], %rs2;
	add.s64 	%rd34, %rd27, %rd31;
	st.u8 	[%rd34], %rs2;
	add.s64 	%rd35, %rd28, %rd31;
	st.u8 	[%rd35], %rs2;
	st.u8 	[%rd32+1], %rs2;
	st.u8 	[%rd33+1], %rs2;
	st.u8 	[%rd34+1], %rs2;
	st.u8 	[%rd35+1], %rs2;
	st.u8 	[%rd32+2], %rs2;
	st.u8 	[%rd33+2], %rs2;
	st.u8 	[%rd34+2], %rs2;
	st.u8 	[%rd35+2], %rs2;
	st.u8 	[%rd32+3], %rs2;
	st.u8 	[%rd33+3], %rs2;
	st.u8 	[%rd34+3], %rs2;
	st.u8 	[%rd35+3], %rs2;
	st.u8 	[%rd32+4], %rs2;
	st.u8 	[%rd33+4], %rs2;
	st.u8 	[%rd34+4], %rs2;
	st.u8 	[%rd35+4], %rs2;
	st.u8 	[%rd32+5], %rs2;
	st.u8 	[%rd33+5], %rs2;
	st.u8 	[%rd34+5], %rs2;
	st.u8 	[%rd35+5], %rs2;
	st.u8 	[%rd32+6], %rs2;
	st.u8 	[%rd33+6], %rs2;
	st.u8 	[%rd34+6], %rs2;
	st.u8 	[%rd35+6], %rs2;
	st.u8 	[%rd32+7], %rs2;
	st.u8 	[%rd33+7], %rs2;
	st.u8 	[%rd34+7], %rs2;
	st.u8 	[%rd35+7], %rs2;
	add.s32 	%r365, %r365, 8;
	setp.ne.s32 	%p4, %r365, %r367;
	@%p4 bra 	$L__BB0_4;
$L__BB0_5:
	and.b32  	%r7, %r86, 7;
	setp.eq.s32 	%p5, %r7, 0;
	@%p5 bra 	$L__BB0_13;
	and.b32  	%r8, %r86, 3;
	setp.lt.u32 	%p6, %r7, 4;
	@%p6 bra 	$L__BB0_8;
	cvt.u64.u32 	%rd36, %r367;
	add.s64 	%rd37, %rd29, %rd36;
	mov.b16 	%rs3, 0;
	st.u8 	[%rd37], %rs3;
	add.s64 	%rd38, %rd30, %rd36;
	st.u8 	[%rd38], %rs3;
	add.s64 	%rd39, %rd27, %rd36;
	st.u8 	[%rd39], %rs3;
	add.s64 	%rd40, %rd28, %rd36;
	st.u8 	[%rd40], %rs3;
	st.u8 	[%rd37+1], %rs3;
	st.u8 	[%rd38+1], %rs3;
	st.u8 	[%rd39+1], %rs3;
	st.u8 	[%rd40+1], %rs3;
	st.u8 	[%rd37+2], %rs3;
	st.u8 	[%rd38+2], %rs3;
	st.u8 	[%rd39+2], %rs3;
	st.u8 	[%rd40+2], %rs3;
	st.u8 	[%rd37+3], %rs3;
	st.u8 	[%rd38+3], %rs3;
	st.u8 	[%rd39+3], %rs3;
	st.u8 	[%rd40+3], %rs3;
	add.s32 	%r367, %r367, 4;
$L__BB0_8:
	setp.eq.s32 	%p7, %r8, 0;
	@%p7 bra 	$L__BB0_13;
	setp.eq.s32 	%p8, %r8, 1;
	@%p8 bra 	$L__BB0_11;
	cvt.u64.u32 	%rd41, %r367;
	add.s64 	%rd42, %rd29, %rd41;
	mov.b16 	%rs4, 0;
	st.u8 	[%rd42], %rs4;
	add.s64 	%rd43, %rd30, %rd41;
	st.u8 	[%rd43], %rs4;
	add.s64 	%rd44, %rd27, %rd41;
	st.u8 	[%rd44], %rs4;
	add.s64 	%rd45, %rd28, %rd41;
	st.u8 	[%rd45], %rs4;
	st.u8 	[%rd42+1], %rs4;
	st.u8 	[%rd43+1], %rs4;
	st.u8 	[%rd44+1], %rs4;
	st.u8 	[%rd45+1], %rs4;
	add.s32 	%r367, %r367, 2;
$L__BB0_11:
	and.b64  	%rd46, %rd2, 1;
	setp.eq.b64 	%p9, %rd46, 1;
	not.pred 	%p10, %p9;
	@%p10 bra 	$L__BB0_13;
	cvt.u64.u32 	%rd47, %r367;
	add.s64 	%rd48, %rd29, %rd47;
	mov.b16 	%rs5, 0;
	st.u8 	[%rd48], %rs5;
	add.s64 	%rd49, %rd30, %rd47;
	st.u8 	[%rd49], %rs5;
	add.s64 	%rd50, %rd27, %rd47;
	st.u8 	[%rd50], %rs5;
	add.s64 	%rd51, %rd28, %rd47;
	st.u8 	[%rd51], %rs5;
$L__BB0_13:
	mov.b16 	%rs6, 1;
	st.u8 	[%rd30], %rs6;
	st.u8 	[%rd29], %rs6;
	and.b32  	%r13, %r86, 15;
	and.b32  	%r14, %r86, 3;
	mov.b32 	%r401, -1;
	mov.b32 	%r369, 0;
	mov.u32 	%r402, %r369;
$L__BB0_14:
	mad.lo.s32 	%r18, %r86, %r2, %r369;
	shr.s32 	%r97, %r18, 31;
	shr.u32 	%r98, %r97, 29;
	add.s32 	%r99, %r18, %r98;
	shr.s32 	%r100, %r99, 3;
	cvt.s64.s32 	%rd52, %r100;
	add.s64 	%rd53, %rd1, %rd52;
	ld.global.u8 	%r101, [%rd53];
	and.b32  	%r102, %r99, -8;
	sub.s32 	%r103, %r102, %r18;
	add.s32 	%r104, %r103, 7;
	shr.u32 	%r105, %r101, %r104;
	and.b32  	%r383, %r105, 1;
	setp.lt.s32 	%p11, %r402, 1;
	@%p11 bra 	$L__BB0_27;
	setp.lt.u32 	%p12, %r402, 8;
	mov.b32 	%r375, 1;
	@%p12 bra 	$L__BB0_18;
	mov.b32 	%r375, 1;
$L__BB0_17:
	.pragma "nounroll";
	cvt.u64.u32 	%rd54, %r375;
	add.s64 	%rd55, %rd30, %rd54;
	ld.u8 	%r109, [%rd55];
	sub.s32 	%r110, %r18, %r375;
	shr.s32 	%r111, %r110, 31;
	shr.u32 	%r112, %r111, 29;
	add.s32 	%r113, %r110, %r112;
	shr.s32 	%r114, %r113, 3;
	cvt.s64.s32 	%rd56, %r114;
	add.s64 	%rd57, %rd1, %rd56;
	ld.global.u8 	%r115, [%rd57];
	and.b32  	%r116, %r113, -8;
	sub.s32 	%r117, %r116, %r110;
	add.s32 	%r118, %r117, 7;
	shr.u32 	%r119, %r115, %r118;
	and.b32  	%r120, %r119, 1;
	setp.eq.b32 	%p13, %r120, 1;
	selp.b32 	%r121, %r109, 0, %p13;
	add.s32 	%r122, %r121, %r383;
	not.b32 	%r123, %r375;
	ld.u8 	%r124, [%rd55+1];
	add.s32 	%r125, %r18, %r123;
	shr.s32 	%r126, %r125, 31;
	shr.u32 	%r127, %r126, 29;
	add.s32 	%r128, %r125, %r127;
	shr.s32 	%r129, %r128, 3;
	cvt.s64.s32 	%rd58, %r129;
	add.s64 	%rd59, %rd1, %rd58;
	ld.global.u8 	%r130, [%rd59];
	and.b32  	%r131, %r128, -8;
	sub.s32 	%r132, %r131, %r125;
	add.s32 	%r133, %r132, 7;
	shr.u32 	%r134, %r130, %r133;
	and.b32  	%r135, %r134, 1;
	setp.eq.b32 	%p14, %r135, 1;
	selp.b32 	%r136, %r124, 0, %p14;
	add.s32 	%r137, %r136, %r122;
	ld.u8 	%r138, [%rd55+2];
	add.s32 	%r139, %r110, -2;
	shr.s32 	%r140, %r139, 31;
	shr.u32 	%r141, %r140, 29;
	add.s32 	%r142, %r139, %r141;
	shr.s32 	%r143, %r142, 3;
	cvt.s64.s32 	%rd60, %r143;
	add.s64 	%rd61, %rd1, %rd60;
	ld.global.u8 	%r144, [%rd61];
	and.b32  	%r145, %r142, -8;
	sub.s32 	%r146, %r145, %r139;
	add.s32 	%r147, %r146, 7;
	shr.u32 	%r148, %r144, %r147;
	and.b32  	%r149, %r148, 1;
	setp.eq.b32 	%p15, %r149, 1;
	selp.b32 	%r150, %r138, 0, %p15;
	add.s32 	%r151, %r150, %r137;
	ld.u8 	%r152, [%rd55+3];
	add.s32 	%r153, %r110, -3;
	shr.s32 	%r154, %r153, 31;
	shr.u32 	%r155, %r154, 29;
	add.s32 	%r156, %r153, %r155;
	shr.s32 	%r157, %r156, 3;
	cvt.s64.s32 	%rd62, %r157;
	add.s64 	%rd63, %rd1, %rd62;
	ld.global.u8 	%r158, [%rd63];
	and.b32  	%r159, %r156, -8;
	sub.s32 	%r160, %r159, %r153;
	add.s32 	%r161, %r160, 7;
	shr.u32 	%r162, %r158, %r161;
	and.b32  	%r163, %r162, 1;
	setp.eq.b32 	%p16, %r163, 1;
	selp.b32 	%r164, %r152, 0, %p16;
	add.s32 	%r165, %r164, %r151;
	ld.u8 	%r166, [%rd55+4];
	add.s32 	%r167, %r110, -4;
	shr.s32 	%r168, %r167, 31;
	shr.u32 	%r169, %r168, 29;
	add.s32 	%r170, %r167, %r169;
	shr.s32 	%r171, %r170, 3;
	cvt.s64.s32 	%rd64, %r171;
	add.s64 	%rd65, %rd1, %rd64;
	ld.global.u8 	%r172, [%rd65];
	and.b32  	%r173, %r170, -8;
	sub.s32 	%r174, %r173, %r167;
	add.s32 	%r175, %r174, 7;
	shr.u32 	%r176, %r172, %r175;
	and.b32  	%r177, %r176, 1;
	setp.eq.b32 	%p17, %r177, 1;
	selp.b32 	%r178, %r166, 0, %p17;
	add.s32 	%r179, %r178, %r165;
	ld.u8 	%r180, [%rd55+5];
	add.s32 	%r181, %r110, -5;
	shr.s32 	%r182, %r181, 31;
	shr.u32 	%r183, %r182, 29;
	add.s32 	%r184, %r181, %r183;
	shr.s32 	%r185, %r184, 3;
	cvt.s64.s32 	%rd66, %r185;
	add.s64 	%rd67, %rd1, %rd66;
	ld.global.u8 	%r186, [%rd67];
	and.b32  	%r187, %r184, -8;
	sub.s32 	%r188, %r187, %r181;
	add.s32 	%r189, %r188, 7;
	shr.u32 	%r190, %r186, %r189;
	and.b32  	%r191, %r190, 1;
	setp.eq.b32 	%p18, %r191, 1;
	selp.b32 	%r192, %r180, 0, %p18;
	add.s32 	%r193, %r192, %r179;
	ld.u8 	%r194, [%rd55+6];
	add.s32 	%r195, %r110, -6;
	shr.s32 	%r196, %r195, 31;
	shr.u32 	%r197, %r196, 29;
	add.s32 	%r198, %r195, %r197;
	shr.s32 	%r199, %r198, 3;
	cvt.s64.s32 	%rd68, %r199;
	add.s64 	%rd69, %rd1, %rd68;
	ld.global.u8 	%r200, [%rd69];
	and.b32  	%r201, %r198, -8;
	sub.s32 	%r202, %r201, %r195;
	add.s32 	%r203, %r202, 7;
	shr.u32 	%r204, %r200, %r203;
	and.b32  	%r205, %r204, 1;
	setp.eq.b32 	%p19, %r205, 1;
	selp.b32 	%r206, %r194, 0, %p19;
	add.s32 	%r207, %r206, %r193;
	add.s32 	%r208, %r375, 7;
	ld.u8 	%r209, [%rd55+7];
	sub.s32 	%r210, %r18, %r208;
	shr.s32 	%r211, %r210, 31;
	shr.u32 	%r212, %r211, 29;
	add.s32 	%r213, %r210, %r212;
	shr.s32 	%r214, %r213, 3;
	cvt.s64.s32 	%rd70, %r214;
	add.s64 	%rd71, %rd1, %rd70;
	ld.global.u8 	%r215, [%rd71];
	and.b32  	%r216, %r213, -8;
	sub.s32 	%r217, %r216, %r210;
	add.s32 	%r218, %r217, 7;
	shr.u32 	%r219, %r215, %r218;
	and.b32  	%r220, %r219, 1;
	setp.eq.b32 	%p20, %r220, 1;
	selp.b32 	%r221, %r209, 0, %p20;
	add.s32 	%r383, %r221, %r207;
	add.s32 	%r375, %r375, 8;
	and.b32  	%r222, %r402, 2147483640;
	setp.ne.s32 	%p21, %r208, %r222;
	@%p21 bra 	$L__BB0_17;
$L__BB0_18:
	and.b32  	%r223, %r402, 7;
	setp.eq.s32 	%p22, %r223, 0;
	@%p22 bra 	$L__BB0_26;
	setp.lt.u32 	%p23, %r223, 4;
	@%p23 bra 	$L__BB0_21;
	cvt.u64.u32 	%rd72, %r375;
	add.s64 	%rd73, %rd30, %rd72;
	ld.u8 	%r226, [%rd73];
	sub.s32 	%r227, %r18, %r375;
	shr.s32 	%r228, %r227, 31;
	shr.u32 	%r229, %r228, 29;
	add.s32 	%r230, %r227, %r229;
	shr.s32 	%r231, %r230, 3;
	cvt.s64.s32 	%rd74, %r231;
	add.s64 	%rd75, %rd1, %rd74;
	ld.global.u8 	%r232, [%rd75];
	and.b32  	%r233, %r230, -8;
	sub.s32 	%r234, %r233, %r227;
	add.s32 	%r235, %r234, 7;
	shr.u32 	%r236, %r232, %r235;
	and.b32  	%r237, %r236, 1;
	setp.eq.b32 	%p24, %r237, 1;
	selp.b32 	%r238, %r226, 0, %p24;
	add.s32 	%r239, %r238, %r383;
	not.b32 	%r240, %r375;
	ld.u8 	%r241, [%rd73+1];
	add.s32 	%r242, %r18, %r240;
	shr.s32 	%r243, %r242, 31;
	shr.u32 	%r244, %r243, 29;
	add.s32 	%r245, %r242, %r244;
	shr.s32 	%r246, %r245, 3;
	cvt.s64.s32 	%rd76, %r246;
	add.s64 	%rd77, %rd1, %rd76;
	ld.global.u8 	%r247, [%rd77];
	and.b32  	%r248, %r245, -8;
	sub.s32 	%r249, %r248, %r242;
	add.s32 	%r250, %r249, 7;
	shr.u32 	%r251, %r247, %r250;
	and.b32  	%r252, %r251, 1;
	setp.eq.b32 	%p25, %r252, 1;
	selp.b32 	%r253, %r241, 0, %p25;
	add.s32 	%r254, %r253, %r239;
	ld.u8 	%r255, [%rd73+2];
	add.s32 	%r256, %r227, -2;
	shr.s32 	%r257, %r256, 31;
	shr.u32 	%r258, %r257, 29;
	add.s32 	%r259, %r256, %r258;
	shr.s32 	%r260, %r259, 3;
	cvt.s64.s32 	%rd78, %r260;
	add.s64 	%rd79, %rd1, %rd78;
	ld.global.u8 	%r261, [%rd79];
	and.b32  	%r262, %r259, -8;
	sub.s32 	%r263, %r262, %r256;
	add.s32 	%r264, %r263, 7;
	shr.u32 	%r265, %r261, %r264;
	and.b32  	%r266, %r265, 1;
	setp.eq.b32 	%p26, %r266, 1;
	selp.b32 	%r267, %r255, 0, %p26;
	add.s32 	%r268, %r267, %r254;
	ld.u8 	%r269, [%rd73+3];
	add.s32 	%r270, %r227, -3;
	shr.s32 	%r271, %r270, 31;
	shr.u32 	%r272, %r271, 29;
	add.s32 	%r273, %r270, %r272;
	shr.s32 	%r274, %r273, 3;
	cvt.s64.s32 	%rd80, %r274;
	add.s64 	%rd81, %rd1, %rd80;
	ld.global.u8 	%r275, [%rd81];
	and.b32  	%r276, %r273, -8;
	sub.s32 	%r277, %r276, %r270;
	add.s32 	%r278, %r277, 7;
	shr.u32 	%r279, %r275, %r278;
	and.b32  	%r280, %r279, 1;
	setp.eq.b32 	%p27, %r280, 1;
	selp.b32 	%r281, %r269, 0, %p27;
	add.s32 	%r383, %r281, %r268;
	add.s32 	%r375, %r375, 4;
$L__BB0_21:
	and.b32  	%r282, %r402, 3;
	setp.eq.s32 	%p28, %r282, 0;
	@%p28 bra 	$L__BB0_26;
	setp.eq.s32 	%p29, %r282, 1;
	@%p29 bra 	$L__BB0_24;
	cvt.u64.u32 	%rd82, %r375;
	add.s64 	%rd83, %rd30, %rd82;
	ld.u8 	%r285, [%rd83];
	sub.s32 	%r286, %r18, %r375;
	shr.s32 	%r287, %r286, 31;
	shr.u32 	%r288, %r287, 29;
	add.s32 	%r289, %r286, %r288;
	shr.s32 	%r290, %r289, 3;
	cvt.s64.s32 	%rd84, %r290;
	add.s64 	%rd85, %rd1, %rd84;
	ld.global.u8 	%r291, [%rd85];
	and.b32  	%r292, %r289, -8;
	sub.s32 	%r293, %r292, %r286;
	add.s32 	%r294, %r293, 7;
	shr.u32 	%r295, %r291, %r294;
	and.b32  	%r296, %r295, 1;
	setp.eq.b32 	%p30, %r296, 1;
	selp.b32 	%r297, %r285, 0, %p30;
	add.s32 	%r298, %r297, %r383;
	not.b32 	%r299, %r375;
	ld.u8 	%r300, [%rd83+1];
	add.s32 	%r301, %r18, %r299;
	shr.s32 	%r302, %r301, 31;
	shr.u32 	%r303, %r302, 29;
	add.s32 	%r304, %r301, %r303;
	shr.s32 	%r305, %r304, 3;
	cvt.s64.s32 	%rd86, %r305;
	add.s64 	%rd87, %rd1, %rd86;
	ld.global.u8 	%r306, [%rd87];
	and.b32  	%r307, %r304, -8;
	sub.s32 	%r308, %r307, %r301;
	add.s32 	%r309, %r308, 7;
	shr.u32 	%r310, %r306, %r309;
	and.b32  	%r311, %r310, 1;
	setp.eq.b32 	%p31, %r311, 1;
	selp.b32 	%r312, %r300, 0, %p31;
	add.s32 	%r383, %r312, %r298;
	add.s32 	%r375, %r375, 2;
$L__BB0_24:
	and.b32  	%r313, %r402, 1;
	setp.eq.b32 	%p32, %r313, 1;
	not.pred 	%p33, %p32;
	@%p33 bra 	$L__BB0_26;
	cvt.u64.u32 	%rd88, %r375;
	add.s64 	%rd89, %rd30, %rd88;
	ld.u8 	%r314, [%rd89];
	sub.s32 	%r315, %r18, %r375;
	shr.s32 	%r316, %r315, 31;
	shr.u32 	%r317, %r316, 29;
	add.s32 	%r318, %r315, %r317;
	shr.s32 	%r319, %r318, 3;
	cvt.s64.s32 	%rd90, %r319;
	add.s64 	%rd91, %rd1, %rd90;
	ld.global.u8 	%r320, [%rd91];
	and.b32  	%r321, %r318, -8;
	sub.s32 	%r322, %r321, %r315;
	add.s32 	%r323, %r322, 7;
	shr.u32 	%r324, %r320, %r323;
	and.b32  	%r325, %r324, 1;
	setp.eq.b32 	%p34, %r325, 1;
	selp.b32 	%r326, %r314, 0, %p34;
	add.s32 	%r383, %r326, %r383;
$L__BB0_26:
	and.b32  	%r383, %r383, 1;
$L__BB0_27:
	setp.eq.s32 	%p35, %r383, 0;
	@%p35 bra 	$L__BB0_142;
	cvt.u32.u64 	%r328, %rd2;
	setp.lt.u32 	%p36, %r328, 16;
	mov.b32 	%r387, 0;
	@%p36 bra 	$L__BB0_31;
	mov.b32 	%r385, 0;
$L__BB0_30:
	.pragma "nounroll";
	cvt.u64.u32 	%rd92, %r385;
	add.s64 	%rd93, %rd30, %rd92;
	ld.u8 	%rs7, [%rd93];
	add.s64 	%rd94, %rd27, %rd92;
	st.u8 	[%rd94], %rs7;
	add.s64 	%rd95, %rd28, %rd92;
	mov.b16 	%rs8, 0;
	st.u8 	[%rd95], %rs8;
	ld.u8 	%rs9, [%rd93+1];
	st.u8 	[%rd94+1], %rs9;
	st.u8 	[%rd95+1], %rs8;
	ld.u8 	%rs10, [%rd93+2];
	st.u8 	[%rd94+2], %rs10;
	st.u8 	[%rd95+2], %rs8;
	ld.u8 	%rs11, [%rd93+3];
	st.u8 	[%rd94+3], %rs11;
	st.u8 	[%rd95+3], %rs8;
	ld.u8 	%rs12, [%rd93+4];
	st.u8 	[%rd94+4], %rs12;
	st.u8 	[%rd95+4], %rs8;
	ld.u8 	%rs13, [%rd93+5];
	st.u8 	[%rd94+5], %rs13;
	st.u8 	[%rd95+5], %rs8;
	ld.u8 	%rs14, [%rd93+6];
	st.u8 	[%rd94+6], %rs14;
	st.u8 	[%rd95+6], %rs8;
	ld.u8 	%rs15, [%rd93+7];
	st.u8 	[%rd94+7], %rs15;
	st.u8 	[%rd95+7], %rs8;
	ld.u8 	%rs16, [%rd93+8];
	st.u8 	[%rd94+8], %rs16;
	st.u8 	[%rd95+8], %rs8;
	ld.u8 	%rs17, [%rd93+9];
	st.u8 	[%rd94+9], %rs17;
	st.u8 	[%rd95+9], %rs8;
	ld.u8 	%rs18, [%rd93+10];
	st.u8 	[%rd94+10], %rs18;
	st.u8 	[%rd95+10], %rs8;
	ld.u8 	%rs19, [%rd93+11];
	st.u8 	[%rd94+11], %rs19;
	st.u8 	[%rd95+11], %rs8;
	ld.u8 	%rs20, [%rd93+12];
	st.u8 	[%rd94+12], %rs20;
	st.u8 	[%rd95+12], %rs8;
	ld.u8 	%rs21, [%rd93+13];
	st.u8 	[%rd94+13], %rs21;
	st.u8 	[%rd95+13], %rs8;
	ld.u8 	%rs22, [%rd93+14];
	st.u8 	[%rd94+14], %rs22;
	st.u8 	[%rd95+14], %rs8;
	ld.u8 	%rs23, [%rd93+15];
	st.u8 	[%rd94+15], %rs23;
	st.u8 	[%rd95+15], %rs8;
	add.s32 	%r385, %r385, 16;
	and.b32  	%r387, %r328, 2147483632;
	setp.ne.s32 	%p37, %r385, %r387;
	@%p37 bra 	$L__BB0_30;
$L__BB0_31:
	setp.eq.s32 	%p38, %r13, 0;
	@%p38 bra 	$L__BB0_41;
	add.s32 	%r331, %r13, -1;
	setp.lt.u32 	%p39, %r331, 7;
	@%p39 bra 	$L__BB0_34;
	cvt.u64.u32 	%rd96, %r387;
	add.s64 	%rd97, %rd30, %rd96;
	ld.u8 	%rs24, [%rd97];
	add.s64 	%rd98, %rd27, %rd96;
	st.u8 	[%rd98], %rs24;
	add.s64 	%rd99, %rd28, %rd96;
	mov.b16 	%rs25, 0;
	st.u8 	[%rd99], %rs25;
	ld.u8 	%rs26, [%rd97+1];
	st.u8 	[%rd98+1], %rs26;
	st.u8 	[%rd99+1], %rs25;
	ld.u8 	%rs27, [%rd97+2];
	st.u8 	[%rd98+2], %rs27;
	st.u8 	[%rd99+2], %rs25;
	ld.u8 	%rs28, [%rd97+3];
	st.u8 	[%rd98+3], %rs28;
	st.u8 	[%rd99+3], %rs25;
	ld.u8 	%rs29, [%rd97+4];
	st.u8 	[%rd98+4], %rs29;
	st.u8 	[%rd99+4], %rs25;
	ld.u8 	%rs30, [%rd97+5];
	st.u8 	[%rd98+5], %rs30;
	st.u8 	[%rd99+5], %rs25;
	ld.u8 	%rs31, [%rd97+6];
	st.u8 	[%rd98+6], %rs31;
	st.u8 	[%rd99+6], %rs25;
	ld.u8 	%rs32, [%rd97+7];
	st.u8 	[%rd98+7], %rs32;
	st.u8 	[%rd99+7], %rs25;
	add.s32 	%r387, %r387, 8;
$L__BB0_34:
	and.b32  	%r47, %r328, 7;
	setp.eq.s32 	%p40, %r47, 0;
	@%p40 bra 	$L__BB0_41;
	add.s32 	%r333, %r47, -1;
	setp.lt.u32 	%p41, %r333, 3;
	@%p41 bra 	$L__BB0_37;
	cvt.u64.u32 	%rd100, %r387;
	add.s64 	%rd101, %rd30, %rd100;
	ld.u8 	%rs33, [%rd101];
	add.s64 	%rd102, %rd27, %rd100;
	st.u8 	[%rd102], %rs33;
	add.s64 	%rd103, %rd28, %rd100;
	mov.b16 	%rs34, 0;
	st.u8 	[%rd103], %rs34;
	ld.u8 	%rs35, [%rd101+1];
	st.u8 	[%rd102+1], %rs35;
	st.u8 	[%rd103+1], %rs34;
	ld.u8 	%rs36, [%rd101+2];
	st.u8 	[%rd102+2], %rs36;
	st.u8 	[%rd103+2], %rs34;
	ld.u8 	%rs37, [%rd101+3];
	st.u8 	[%rd102+3], %rs37;
	st.u8 	[%rd103+3], %rs34;
	add.s32 	%r387, %r387, 4;
$L__BB0_37:
	setp.eq.s32 	%p42, %r14, 0;
	@%p42 bra 	$L__BB0_41;
	setp.eq.s32 	%p43, %r14, 1;
	cvt.u64.u32 	%rd104, %r387;
	add.s64 	%rd8, %rd30, %rd104;
	ld.u8 	%rs38, [%rd8];
	add.s64 	%rd9, %rd27, %rd104;
	st.u8 	[%rd9], %rs38;
	add.s64 	%rd10, %rd28, %rd104;
	mov.b16 	%rs39, 0;
	st.u8 	[%rd10], %rs39;
	@%p43 bra 	$L__BB0_41;
	setp.eq.s32 	%p44, %r14, 2;
	ld.u8 	%rs40, [%rd8+1];
	st.u8 	[%rd9+1], %rs40;
	mov.b16 	%rs41, 0;
	st.u8 	[%rd10+1], %rs41;
	@%p44 bra 	$L__BB0_41;
	ld.u8 	%rs42, [%rd8+2];
	st.u8 	[%rd9+2], %rs42;
	mov.b16 	%rs43, 0;
	st.u8 	[%rd10+2], %rs43;
$L__BB0_41:
	setp.lt.u32 	%p45, %r328, 16;
	mov.b32 	%r391, 0;
	@%p45 bra 	$L__BB0_76;
	mov.b32 	%r389, 0;
$L__BB0_43:
	.pragma "nounroll";
	cvt.u64.u32 	%rd105, %r389;
	add.s64 	%rd11, %rd29, %rd105;
	ld.u8 	%rs44, [%rd11];
	setp.ne.s16 	%p46, %rs44, 1;
	sub.s32 	%r337, %r369, %r401;
	add.s32 	%r338, %r337, %r389;
	cvt.s64.s32 	%rd106, %r338;
	add.s64 	%rd12, %rd28, %rd106;
	@%p46 bra 	$L__BB0_45;
	mov.b16 	%rs45, 1;
	st.u8 	[%rd12], %rs45;
$L__BB0_45:
	ld.u8 	%rs46, [%rd11+1];
	setp.ne.s16 	%p47, %rs46, 1;
	@%p47 bra 	$L__BB0_47;
	mov.b16 	%rs47, 1;
	st.u8 	[%rd12+1], %rs47;
$L__BB0_47:
	ld.u8 	%rs48, [%rd11+2];
	setp.ne.s16 	%p48, %rs48, 1;
	@%p48 bra 	$L__BB0_49;
	mov.b16 	%rs49, 1;
	st.u8 	[%rd12+2], %rs49;
$L__BB0_49:
	ld.u8 	%rs50, [%rd11+3];
	setp.ne.s16 	%p49, %rs50, 1;
	@%p49 bra 	$L__BB0_51;
	mov.b16 	%rs51, 1;
	st.u8 	[%rd12+3], %rs51;
$L__BB0_51:
	ld.u8 	%rs52, [%rd11+4];
	setp.ne.s16 	%p50, %rs52, 1;
	@%p50 bra 	$L__BB0_53;
	mov.b16 	%rs53, 1;
	st.u8 	[%rd12+4], %rs53;
$L__BB0_53:
	ld.u8 	%rs54, [%rd11+5];
	setp.ne.s16 	%p51, %rs54, 1;
	@%p51 bra 	$L__BB0_55;
	mov.b16 	%rs55, 1;
	st.u8 	[%rd12+5], %rs55;
$L__BB0_55:
	ld.u8 	%rs56, [%rd11+6];
	setp.ne.s16 	%p52, %rs56, 1;
	@%p52 bra 	$L__BB0_57;
	mov.b16 	%rs57, 1;
	st.u8 	[%rd12+6], %rs57;
$L__BB0_57:
	ld.u8 	%rs58, [%rd11+7];
	setp.ne.s16 	%p53, %rs58, 1;
	@%p53 bra 	$L__BB0_59;
	mov.b16 	%rs59, 1;
	st.u8 	[%rd12+7], %rs59;
$L__BB0_59:
	ld.u8 	%rs60, [%rd11+8];
	setp.ne.s16 	%p54, %rs60, 1;
	@%p54 bra 	$L__BB0_61;
	mov.b16 	%rs61, 1;
	st.u8 	[%rd12+8], %rs61;
$L__BB0_61:
	ld.u8 	%rs62, [%rd11+9];
	setp.ne.s16 	%p55, %rs62, 1;
	@%p55 bra 	$L__BB0_63;
	mov.b16 	%rs63, 1;
	st.u8 	[%rd12+9], %rs63;
$L__BB0_63:
	ld.u8 	%rs64, [%rd11+10];
	setp.ne.s16 	%p56, %rs64, 1;
	@%p56 bra 	$L__BB0_65;
	mov.b16 	%rs65, 1;
	st.u8 	[%rd12+10], %rs65;
$L__BB0_65:
	ld.u8 	%rs66, [%rd11+11];
	setp.ne.s16 	%p57, %rs66, 1;
	@%p57 bra 	$L__BB0_67;
	mov.b16 	%rs67, 1;
	st.u8 	[%rd12+11], %rs67;
$L__BB0_67:
	ld.u8 	%rs68, [%rd11+12];
	setp.ne.s16 	%p58, %rs68, 1;
	@%p58 bra 	$L__BB0_69;
	mov.b16 	%rs69, 1;
	st.u8 	[%rd12+12], %rs69;
$L__BB0_69:
	ld.u8 	%rs70, [%rd11+13];
	setp.ne.s16 	%p59, %rs70, 1;
	@%p59 bra 	$L__BB0_71;
	mov.b16 	%rs71, 1;
	st.u8 	[%rd12+13], %rs71;
$L__BB0_71:
	ld.u8 	%rs72, [%rd11+14];
	setp.ne.s16 	%p60, %rs72, 1;
	@%p60 bra 	$L__BB0_73;
	mov.b16 	%rs73, 1;
	st.u8 	[%rd12+14], %rs73;
$L__BB0_73:
	ld.u8 	%rs74, [%rd11+15];
	setp.ne.s16 	%p61, %rs74, 1;
	@%p61 bra 	$L__BB0_75;
	mov.b16 	%rs75, 1;
	st.u8 	[%rd12+15], %rs75;
$L__BB0_75:
	add.s32 	%r389, %r389, 16;
	and.b32  	%r391, %r328, 2147483632;
	setp.ne.s32 	%p62, %r389, %r391;
	@%p62 bra 	$L__BB0_43;
$L__BB0_76:
	setp.eq.s32 	%p63, %r13, 0;
	@%p63 bra 	$L__BB0_115;
	add.s32 	%r340, %r13, -1;
	setp.lt.u32 	%p64, %r340, 7;
	@%p64 bra 	$L__BB0_95;
	cvt.u64.u32 	%rd107, %r391;
	add.s64 	%rd13, %rd29, %rd107;
	ld.u8 	%rs76, [%rd13];
	setp.ne.s16 	%p65, %rs76, 1;
	sub.s32 	%r341, %r369, %r401;
	add.s32 	%r342, %r341, %r391;
	cvt.s64.s32 	%rd108, %r342;
	add.s64 	%rd14, %rd28, %rd108;
	@%p65 bra 	$L__BB0_80;
	mov.b16 	%rs77, 1;
	st.u8 	[%rd14], %rs77;
$L__BB0_80:
	ld.u8 	%rs78, [%rd13+1];
	setp.ne.s16 	%p66, %rs78, 1;
	@%p66 bra 	$L__BB0_82;
	mov.b16 	%rs79, 1;
	st.u8 	[%rd14+1], %rs79;
$L__BB0_82:
	ld.u8 	%rs80, [%rd13+2];
	setp.ne.s16 	%p67, %rs80, 1;
	@%p67 bra 	$L__BB0_84;
	mov.b16 	%rs81, 1;
	st.u8 	[%rd14+2], %rs81;
$L__BB0_84:
	ld.u8 	%rs82, [%rd13+3];
	setp.ne.s16 	%p68, %rs82, 1;
	@%p68 bra 	$L__BB0_86;
	mov.b16 	%rs83, 1;
	st.u8 	[%rd14+3], %rs83;
$L__BB0_86:
	ld.u8 	%rs84, [%rd13+4];
	setp.ne.s16 	%p69, %rs84, 1;
	@%p69 bra 	$L__BB0_88;
	mov.b16 	%rs85, 1;
	st.u8 	[%rd14+4], %rs85;
$L__BB0_88:
	ld.u8 	%rs86, [%rd13+5];
	setp.ne.s16 	%p70, %rs86, 1;
	@%p70 bra 	$L__BB0_90;
	mov.b16 	%rs87, 1;
	st.u8 	[%rd14+5], %rs87;
$L__BB0_90:
	ld.u8 	%rs88, [%rd13+6];
	setp.ne.s16 	%p71, %rs88, 1;
	@%p71 bra 	$L__BB0_92;
	mov.b16 	%rs89, 1;
	st.u8 	[%rd14+6], %rs89;
$L__BB0_92:
	ld.u8 	%rs90, [%rd13+7];
	setp.ne.s16 	%p72, %rs90, 1;
	@%p72 bra 	$L__BB0_94;
	mov.b16 	%rs91, 1;
	st.u8 	[%rd14+7], %rs91;
$L__BB0_94:
	add.s32 	%r391, %r391, 8;
$L__BB0_95:
	and.b32  	%r56, %r328, 7;
	setp.eq.s32 	%p73, %r56, 0;
	@%p73 bra 	$L__BB0_115;
	add.s32 	%r344, %r56, -1;
	setp.lt.u32 	%p74, %r344, 3;
	@%p74 bra 	$L__BB0_106;
	cvt.u64.u32 	%rd109, %r391;
	add.s64 	%rd15, %rd29, %rd109;
	ld.u8 	%rs92, [%rd15];
	setp.ne.s16 	%p75, %rs92, 1;
	sub.s32 	%r345, %r369, %r401;
	add.s32 	%r346, %r345, %r391;
	cvt.s64.s32 	%rd110, %r346;
	add.s64 	%rd16, %rd28, %rd110;
	@%p75 bra 	$L__BB0_99;
	mov.b16 	%rs93, 1;
	st.u8 	[%rd16], %rs93;
$L__BB0_99:
	ld.u8 	%rs94, [%rd15+1];
	setp.ne.s16 	%p76, %rs94, 1;
	@%p76 bra 	$L__BB0_101;
	mov.b16 	%rs95, 1;
	st.u8 	[%rd16+1], %rs95;
$L__BB0_101:
	ld.u8 	%rs96, [%rd15+2];
	setp.ne.s16 	%p77, %rs96, 1;
	@%p77 bra 	$L__BB0_103;
	mov.b16 	%rs97, 1;
	st.u8 	[%rd16+2], %rs97;
$L__BB0_103:
	ld.u8 	%rs98, [%rd15+3];
	setp.ne.s16 	%p78, %rs98, 1;
	@%p78 bra 	$L__BB0_105;
	mov.b16 	%rs99, 1;
	st.u8 	[%rd16+3], %rs99;
$L__BB0_105:
	add.s32 	%r391, %r391, 4;
$L__BB0_106:
	setp.eq.s32 	%p79, %r14, 0;
	@%p79 bra 	$L__BB0_115;
	cvt.u64.u32 	%rd111, %r391;
	add.s64 	%rd17, %rd29, %rd111;
	ld.u8 	%rs100, [%rd17];
	setp.ne.s16 	%p80, %rs100, 1;
	sub.s32 	%r347, %r369, %r401;
	add.s32 	%r348, %r347, %r391;
	cvt.s64.s32 	%rd112, %r348;
	add.s64 	%rd18, %rd28, %rd112;
	@%p80 bra 	$L__BB0_109;
	mov.b16 	%rs101, 1;
	st.u8 	[%rd18], %rs101;
$L__BB0_109:
	setp.eq.s32 	%p81, %r14, 1;
	@%p81 bra 	$L__BB0_115;
	ld.u8 	%rs102, [%rd17+1];
	setp.ne.s16 	%p82, %rs102, 1;
	@%p82 bra 	$L__BB0_112;
	mov.b16 	%rs103, 1;
	st.u8 	[%rd18+1], %rs103;
$L__BB0_112:
	setp.eq.s32 	%p83, %r14, 2;
	@%p83 bra 	$L__BB0_115;
	ld.u8 	%rs104, [%rd17+2];
	setp.ne.s16 	%p84, %rs104, 1;
	@%p84 bra 	$L__BB0_115;
	mov.b16 	%rs105, 1;
	st.u8 	[%rd18+2], %rs105;
$L__BB0_115:
	setp.lt.u32 	%p85, %r328, 16;
	mov.b32 	%r395, 0;
	@%p85 bra 	$L__BB0_118;
	mov.b32 	%r393, 0;
$L__BB0_117:
	.pragma "nounroll";
	cvt.u64.u32 	%rd113, %r393;
	add.s64 	%rd114, %rd30, %rd113;
	ld.u8 	%rs106, [%rd114];
	add.s64 	%rd115, %rd28, %rd113;
	ld.u8 	%rs107, [%rd115];
	add.s16 	%rs108, %rs107, %rs106;
	and.b16  	%rs109, %rs108, 1;
	st.u8 	[%rd114], %rs109;
	ld.u8 	%rs110, [%rd114+1];
	ld.u8 	%rs111, [%rd115+1];
	add.s16 	%rs112, %rs111, %rs110;
	and.b16  	%rs113, %rs112, 1;
	st.u8 	[%rd114+1], %rs113;
	ld.u8 	%rs114, [%rd114+2];
	ld.u8 	%rs115, [%rd115+2];
	add.s16 	%rs116, %rs115, %rs114;
	and.b16  	%rs117, %rs116, 1;
	st.u8 	[%rd114+2], %rs117;
	ld.u8 	%rs118, [%rd114+3];
	ld.u8 	%rs119, [%rd115+3];
	add.s16 	%rs120, %rs119, %rs118;
	and.b16  	%rs121, %rs120, 1;
	st.u8 	[%rd114+3], %rs121;
	ld.u8 	%rs122, [%rd114+4];
	ld.u8 	%rs123, [%rd115+4];
	add.s16 	%rs124, %rs123, %rs122;
	and.b16  	%rs125, %rs124, 1;
	st.u8 	[%rd114+4], %rs125;
	ld.u8 	%rs126, [%rd114+5];
	ld.u8 	%rs127, [%rd115+5];
	add.s16 	%rs128, %rs127, %rs126;
	and.b16  	%rs129, %rs128, 1;
	st.u8 	[%rd114+5], %rs129;
	ld.u8 	%rs130, [%rd114+6];
	ld.u8 	%rs131, [%rd115+6];
	add.s16 	%rs132, %rs131, %rs130;
	and.b16  	%rs133, %rs132, 1;
	st.u8 	[%rd114+6], %rs133;
	ld.u8 	%rs134, [%rd114+7];
	ld.u8 	%rs135, [%rd115+7];
	add.s16 	%rs136, %rs135, %rs134;
	and.b16  	%rs137, %rs136, 1;
	st.u8 	[%rd114+7], %rs137;
	ld.u8 	%rs138, [%rd114+8];
	ld.u8 	%rs139, [%rd115+8];
	add.s16 	%rs140, %rs139, %rs138;
	and.b16  	%rs141, %rs140, 1;
	st.u8 	[%rd114+8], %rs141;
	ld.u8 	%rs142, [%rd114+9];
	ld.u8 	%rs143, [%rd115+9];
	add.s16 	%rs144, %rs143, %rs142;
	and.b16  	%rs145, %rs144, 1;
	st.u8 	[%rd114+9], %rs145;
	ld.u8 	%rs146, [%rd114+10];
	ld.u8 	%rs147, [%rd115+10];
	add.s16 	%rs148, %rs147, %rs146;
	and.b16  	%rs149, %rs148, 1;
	st.u8 	[%rd114+10], %rs149;
	ld.u8 	%rs150, [%rd114+11];
	ld.u8 	%rs151, [%rd115+11];
	add.s16 	%rs152, %rs151, %rs150;
	and.b16  	%rs153, %rs152, 1;
	st.u8 	[%rd114+11], %rs153;
	ld.u8 	%rs154, [%rd114+12];
	ld.u8 	%rs155, [%rd115+12];
	add.s16 	%rs156, %rs155, %rs154;
	and.b16  	%rs157, %rs156, 1;
	st.u8 	[%rd114+12], %rs157;
	ld.u8 	%rs158, [%rd114+13];
	ld.u8 	%rs159, [%rd115+13];
	add.s16 	%rs160, %rs159, %rs158;
	and.b16  	%rs161, %rs160, 1;
	st.u8 	[%rd114+13], %rs161;
	ld.u8 	%rs162, [%rd114+14];
	ld.u8 	%rs163, [%rd115+14];
	add.s16 	%rs164, %rs163, %rs162;
	and.b16  	%rs165, %rs164, 1;
	st.u8 	[%rd114+14], %rs165;
	ld.u8 	%rs166, [%rd114+15];
	ld.u8 	%rs167, [%rd115+15];
	add.s16 	%rs168, %rs167, %rs166;
	and.b16  	%rs169, %rs168, 1;
	st.u8 	[%rd114+15], %rs169;
	add.s32 	%r393, %r393, 16;
	and.b32  	%r395, %r328, 2147483632;
	setp.ne.s32 	%p86, %r393, %r395;
	@%p86 bra 	$L__BB0_117;
$L__BB0_118:
	setp.eq.s32 	%p87, %r13, 0;
	@%p87 bra 	$L__BB0_128;
	add.s32 	%r353, %r13, -1;
	setp.lt.u32 	%p88, %r353, 7;
	@%p88 bra 	$L__BB0_121;
	cvt.u64.u32 	%rd116, %r395;
	add.s64 	%rd117, %rd30, %rd116;
	ld.u8 	%rs170, [%rd117];
	add.s64 	%rd118, %rd28, %rd116;
	ld.u8 	%rs171, [%rd118];
	add.s16 	%rs172, %rs171, %rs170;
	and.b16  	%rs173, %rs172, 1;
	st.u8 	[%rd117], %rs173;
	ld.u8 	%rs174, [%rd117+1];
	ld.u8 	%rs175, [%rd118+1];
	add.s16 	%rs176, %rs175, %rs174;
	and.b16  	%rs177, %rs176, 1;
	st.u8 	[%rd117+1], %rs177;
	ld.u8 	%rs178, [%rd117+2];
	ld.u8 	%rs179, [%rd118+2];
	add.s16 	%rs180, %rs179, %rs178;
	and.b16  	%rs181, %rs180, 1;
	st.u8 	[%rd117+2], %rs181;
	ld.u8 	%rs182, [%rd117+3];
	ld.u8 	%rs183, [%rd118+3];
	add.s16 	%rs184, %rs183, %rs182;
	and.b16  	%rs185, %rs184, 1;
	st.u8 	[%rd117+3], %rs185;
	ld.u8 	%rs186, [%rd117+4];
	ld.u8 	%rs187, [%rd118+4];
	add.s16 	%rs188, %rs187, %rs186;
	and.b16  	%rs189, %rs188, 1;
	st.u8 	[%rd117+4], %rs189;
	ld.u8 	%rs190, [%rd117+5];
	ld.u8 	%rs191, [%rd118+5];
	add.s16 	%rs192, %rs191, %rs190;
	and.b16  	%rs193, %rs192, 1;
	st.u8 	[%rd117+5], %rs193;
	ld.u8 	%rs194, [%rd117+6];
	ld.u8 	%rs195, [%rd118+6];
	add.s16 	%rs196, %rs195, %rs194;
	and.b16  	%rs197, %rs196, 1;
	st.u8 	[%rd117+6], %rs197;
	ld.u8 	%rs198, [%rd117+7];
	ld.u8 	%rs199, [%rd118+7];
	add.s16 	%rs200, %rs199, %rs198;
	and.b16  	%rs201, %rs200, 1;
	st.u8 	[%rd117+7], %rs201;
	add.s32 	%r395, %r395, 8;
$L__BB0_121:
	and.b32  	%r65, %r328, 7;
	setp.eq.s32 	%p89, %r65, 0;
	@%p89 bra 	$L__BB0_128;
	add.s32 	%r355, %r65, -1;
	setp.lt.u32 	%p90, %r355, 3;
	@%p90 bra 	$L__BB0_124;
	cvt.u64.u32 	%rd119, %r395;
	add.s64 	%rd120, %rd30, %rd119;
	ld.u8 	%rs202, [%rd120];
	add.s64 	%rd121, %rd28, %rd119;
	ld.u8 	%rs203, [%rd121];
	add.s16 	%rs204, %rs203, %rs202;
	and.b16  	%rs205, %rs204, 1;
	st.u8 	[%rd120], %rs205;
	ld.u8 	%rs206, [%rd120+1];
	ld.u8 	%rs207, [%rd121+1];
	add.s16 	%rs208, %rs207, %rs206;
	and.b16  	%rs209, %rs208, 1;
	st.u8 	[%rd120+1], %rs209;
	ld.u8 	%rs210, [%rd120+2];
	ld.u8 	%rs211, [%rd121+2];
	add.s16 	%rs212, %rs211, %rs210;
	and.b16  	%rs213, %rs212, 1;
	st.u8 	[%rd120+2], %rs213;
	ld.u8 	%rs214, [%rd120+3];
	ld.u8 	%rs215, [%rd121+3];
	add.s16 	%rs216, %rs215, %rs214;
	and.b16  	%rs217, %rs216, 1;
	st.u8 	[%rd120+3], %rs217;
	add.s32 	%r395, %r395, 4;
$L__BB0_124:
	setp.eq.s32 	%p91, %r14, 0;
	@%p91 bra 	$L__BB0_128;
	setp.eq.s32 	%p92, %r14, 1;
	cvt.u64.u32 	%rd122, %r395;
	add.s64 	%rd19, %rd30, %rd122;
	ld.u8 	%rs218, [%rd19];
	add.s64 	%rd20, %rd28, %rd122;
	ld.u8 	%rs219, [%rd20];
	add.s16 	%rs220, %rs219, %rs218;
	and.b16  	%rs221, %rs220, 1;
	st.u8 	[%rd19], %rs221;
	@%p92 bra 	$L__BB0_128;
	setp.eq.s32 	%p93, %r14, 2;
	ld.u8 	%rs222, [%rd19+1];
	ld.u8 	%rs223, [%rd20+1];
	add.s16 	%rs224, %rs223, %rs222;
	and.b16  	%rs225, %rs224, 1;
	st.u8 	[%rd19+1], %rs225;
	@%p93 bra 	$L__BB0_128;
	ld.u8 	%rs226, [%rd19+2];
	ld.u8 	%rs227, [%rd20+2];
	add.s16 	%rs228, %rs227, %rs226;
	and.b16  	%rs229, %rs228, 1;
	st.u8 	[%rd19+2], %rs229;
$L__BB0_128:
	shr.u32 	%r356, %r369, 1;
	setp.gt.s32 	%p94, %r402, %r356;
	@%p94 bra 	$L__BB0_142;
	setp.lt.u32 	%p95, %r328, 16;
	sub.s32 	%r68, %r369, %r402;
	mov.b32 	%r399, 0;
	@%p95 bra 	$L__BB0_132;
	mov.b32 	%r397, 0;
$L__BB0_131:
	.pragma "nounroll";
	cvt.u64.u32 	%rd123, %r397;
	add.s64 	%rd124, %rd27, %rd123;
	ld.u8 	%rs230, [%rd124];
	add.s64 	%rd125, %rd29, %rd123;
	st.u8 	[%rd125], %rs230;
	ld.u8 	%rs231, [%rd124+1];
	st.u8 	[%rd125+1], %rs231;
	ld.u8 	%rs232, [%rd124+2];
	st.u8 	[%rd125+2], %rs232;
	ld.u8 	%rs233, [%rd124+3];
	st.u8 	[%rd125+3], %rs233;
	ld.u8 	%rs234, [%rd124+4];
	st.u8 	[%rd125+4], %rs234;
	ld.u8 	%rs235, [%rd124+5];
	st.u8 	[%rd125+5], %rs235;
	ld.u8 	%rs236, [%rd124+6];
	st.u8 	[%rd125+6], %rs236;
	ld.u8 	%rs237, [%rd124+7];
	st.u8 	[%rd125+7], %rs237;
	ld.u8 	%rs238, [%rd124+8];
	st.u8 	[%rd125+8], %rs238;
	ld.u8 	%rs239, [%rd124+9];
	st.u8 	[%rd125+9], %rs239;
	ld.u8 	%rs240, [%rd124+10];
	st.u8 	[%rd125+10], %rs240;
	ld.u8 	%rs241, [%rd124+11];
	st.u8 	[%rd125+11], %rs241;
	ld.u8 	%rs242, [%rd124+12];
	st.u8 	[%rd125+12], %rs242;
	ld.u8 	%rs243, [%rd124+13];
	st.u8 	[%rd125+13], %rs243;
	ld.u8 	%rs244, [%rd124+14];
	st.u8 	[%rd125+14], %rs244;
	ld.u8 	%rs245, [%rd124+15];
	st.u8 	[%rd125+15], %rs245;
	add.s32 	%r397, %r397, 16;
	and.b32  	%r399, %r328, 2147483632;
	setp.ne.s32 	%p96, %r397, %r399;
	@%p96 bra 	$L__BB0_131;
$L__BB0_132:
	add.s32 	%r402, %r68, 1;
	setp.eq.s32 	%p97, %r13, 0;
	mov.u32 	%r401, %r369;
	@%p97 bra 	$L__BB0_142;
	add.s32 	%r361, %r13, -1;
	setp.lt.u32 	%p98, %r361, 7;
	@%p98 bra 	$L__BB0_135;
	cvt.u64.u32 	%rd126, %r399;
	add.s64 	%rd127, %rd27, %rd126;
	ld.u8 	%rs246, [%rd127];
	add.s64 	%rd128, %rd29, %rd126;
	st.u8 	[%rd128], %rs246;
	ld.u8 	%rs247, [%rd127+1];
	st.u8 	[%rd128+1], %rs247;
	ld.u8 	%rs248, [%rd127+2];
	st.u8 	[%rd128+2], %rs248;
	ld.u8 	%rs249, [%rd127+3];
	st.u8 	[%rd128+3], %rs249;
	ld.u8 	%rs250, [%rd127+4];
	st.u8 	[%rd128+4], %rs250;
	ld.u8 	%rs251, [%rd127+5];
	st.u8 	[%rd128+5], %rs251;
	ld.u8 	%rs252, [%rd127+6];
	st.u8 	[%rd128+6], %rs252;
	ld.u8 	%rs253, [%rd127+7];
	st.u8 	[%rd128+7], %rs253;
	add.s32 	%r399, %r399, 8;
$L__BB0_135:
	and.b32  	%r76, %r328, 7;
	setp.eq.s32 	%p99, %r76, 0;
	mov.u32 	%r401, %r369;
	@%p99 bra 	$L__BB0_142;
	add.s32 	%r363, %r76, -1;
	setp.lt.u32 	%p100, %r363, 3;
	@%p100 bra 	$L__BB0_138;
	cvt.u64.u32 	%rd129, %r399;
	add.s64 	%rd130, %rd27, %rd129;
	ld.u8 	%rs254, [%rd130];
	add.s64 	%rd131, %rd29, %rd129;
	st.u8 	[%rd131], %rs254;
	ld.u8 	%rs255, [%rd130+1];
	st.u8 	[%rd131+1], %rs255;
	ld.u8 	%rs256, [%rd130+2];
	st.u8 	[%rd131+2], %rs256;
	ld.u8 	%rs257, [%rd130+3];
	st.u8 	[%rd131+3], %rs257;
	add.s32 	%r399, %r399, 4;
$L__BB0_138:
	setp.eq.s32 	%p101, %r14, 0;
	mov.u32 	%r401, %r369;
	@%p101 bra 	$L__BB0_142;
	setp.eq.s32 	%p102, %r14, 1;
	cvt.u64.u32 	%rd132, %r399;
	add.s64 	%rd21, %rd27, %rd132;
	ld.u8 	%rs258, [%rd21];
	add.s64 	%rd22, %rd29, %rd132;
	st.u8 	[%rd22], %rs258;
	mov.u32 	%r401, %r369;
	@%p102 bra 	$L__BB0_142;
	setp.eq.s32 	%p103, %r14, 2;
	ld.u8 	%rs259, [%rd21+1];
	st.u8 	[%rd22+1], %rs259;
	mov.u32 	%r401, %r369;
	@%p103 bra 	$L__BB0_142;
	ld.u8 	%rs260, [%rd21+2];
	st.u8 	[%rd22+2], %rs260;
	mov.u32 	%r401, %r369;
$L__BB0_142:
	cvt.u32.u64 	%r364, %rd2;
	add.s32 	%r369, %r369, 1;
	setp.ne.s32 	%p104, %r369, %r364;
	@%p104 bra 	$L__BB0_14;
	cvt.rn.f64.s32 	%fd8, %r402;
	bra.uni 	$L__BB0_145;
$L__BB0_144:
	mov.b16 	%rs1, 1;
	st.u8 	[%rd30], %rs1;
	st.u8 	[%rd29], %rs1;
	mov.f64 	%fd8, 0d0000000000000000;
$L__BB0_145:
	ld.param.u64 	%rd136, [_Z12ReductionSumPfS_P4paraPh_param_1];
	cvt.rn.f64.s32 	%fd5, %r1;
	sub.f64 	%fd6, %fd8, %fd1;
	fma.rn.f64 	%fd7, %fd6, %fd5, 0d3FCC71C71C71C71C;
	cvt.rn.f32.f64 	%f1, %fd7;
	cvta.to.global.u64 	%rd133, %rd136;
	mul.wide.s32 	%rd134, %r2, 4;
	add.s64 	%rd135, %rd133, %rd134;
	st.global.f32 	[%rd135], %f1;
	{ // callseq 4, 0
	.param .b64 param0;
	st.param.b64 	[param0], %rd29;
	call.uni 
	free, 
	(
	param0
	);
	} // callseq 4
	{ // callseq 5, 0
	.param .b64 param0;
	st.param.b64 	[param0], %rd28;
	call.uni 
	free, 
	(
	param0
	);
	} // callseq 5
	{ // callseq 6, 0
	.param .b64 param0;
	st.param.b64 	[param0], %rd30;
	call.uni 
	free, 
	(
	param0
	);
	} // callseq 6
	{ // callseq 7, 0
	.param .b64 param0;
	st.param.b64 	[param0], %rd27;
	call.uni 
	free, 
	(
	param0
	);
	} // callseq 7
$L__BB0_146:
	ret;

}


// ===== COMPILED SASS (sm_100) =====

	.target	sm_100

	.elftype	@"ET_EXEC"


//--------------------- .note.nv.tkinfo           --------------------------
	.section	.note.nv.tkinfo,"",@"SHT_NOTE"
	.sectionflags	@"SHF_NOTE_NV_TKINFO"
	.tkinfo
        /*0018*/ 	.word	0x00000002
        /*0030*/ 	.string	""
        /*0030*/ 	.string	"ptxas"
        /*0030*/ 	.string	"Cuda compilation tools, release 13.0, V13.0.88"
        /*0030*/ 	.string	"Build cuda_13.0.r13.0/compiler.36424714_0"
        /*0030*/ 	.string	"-arch sm_100 -m 64 "



//--------------------- .note.nv.cuinfo           --------------------------
	.section	.note.nv.cuinfo,"",@"SHT_NOTE"
	.sectionflags	@"SHF_NOTE_NV_CUINFO"
        /*0018*/ 	.short	0x0002
        /*001a*/ 	.short	0x0064
        /*001c*/ 	.short	0x0082
	.zero		2


//--------------------- .nv.info                  --------------------------
	.section	.nv.info,"",@"SHT_CUDA_INFO"
	.align	4


	//----- nvinfo : EIATTR_REGCOUNT
	.align		4
        /*0000*/ 	.byte	0x04, 0x2f
        /*0002*/ 	.short	(.L_1 - .L_0)
	.align		4
.L_0:
        /*0004*/ 	.word	index@(_Z12ReductionSumPfS_P4paraPh)
        /*0008*/ 	.word	0x00000026


	//----- nvinfo : EIATTR_FRAME_SIZE
	.align		4
.L_1:
        /*000c*/ 	.byte	0x04, 0x11
        /*000e*/ 	.short	(.L_3 - .L_2)
	.align		4
.L_2:
        /*0010*/ 	.word	index@(_Z12ReductionSumPfS_P4paraPh)
        /*0014*/ 	.word	0x00000000


	//----- nvinfo : EIATTR_MIN_STACK_SIZE
	.align		4
.L_3:
        /*0018*/ 	.byte	0x04, 0x12
        /*001a*/ 	.short	(.L_5 - .L_4)
	.align		4
.L_4:
        /*001c*/ 	.word	index@(_Z12ReductionSumPfS_P4paraPh)
        /*0020*/ 	.word	0x00000000
.L_5:


//--------------------- .nv.compat                --------------------------
	.section	.nv.compat,"",@"SHT_CUDA_COMPAT_INFO"
	.align	4
        /*0000*/ 	.byte	0x02, 0x09, 0x00, 0x00, 0x02, 0x02, 0x01, 0x00, 0x02, 0x05, 0x05, 0x00, 0x03, 0x07, 0x01, 0x01
        /*0010*/ 	.byte	0x02, 0x03, 0x00, 0x00, 0x02, 0x06, 0x01, 0x00, 0x04, 0x0b, 0x08, 0x00, 0x01, 0x00, 0x00, 0x00
        /*0020*/ 	.byte	0x00, 0x00, 0x00, 0x00


//--------------------- .nv.info._Z12ReductionSumPfS_P4paraPh --------------------------
	.section	.nv.info._Z12ReductionSumPfS_P4paraPh,"",@"SHT_CUDA_INFO"
	.sectionflags	@""
	.align	4


	//----- nvinfo : EIATTR_CUDA_API_VERSION
	.align		4
        /*0000*/ 	.byte	0x04, 0x37
        /*0002*/ 	.short	(.L_7 - .L_6)
.L_6:
        /*0004*/ 	.word	0x00000082


	//----- nvinfo : EIATTR_KPARAM_INFO
	.align		4
.L_7:
        /*0008*/ 	.byte	0x04, 0x17
        /*000a*/ 	.short	(.L_9 - .L_8)
.L_8:
        /*000c*/ 	.word	0x00000000
        /*0010*/ 	.short	0x0003
        /*0012*/ 	.short	0x0018
        /*0014*/ 	.byte	0x00, 0xf5, 0x21, 0x00


	//----- nvinfo : EIATTR_KPARAM_INFO
	.align		4
.L_9:
        /*0018*/ 	.byte	0x04, 0x17
        /*001a*/ 	.short	(.L_11 - .L_10)
.L_10:
        /*001c*/ 	.word	0x00000000
        /*0020*/ 	.short	0x0002
        /*0022*/ 	.short	0x0010
        /*0024*/ 	.byte	0x00, 0xf5, 0x21, 0x00


	//----- nvinfo : EIATTR_KPARAM_INFO
	.align		4
.L_11:
        /*0028*/ 	.byte	0x04, 0x17
        /*002a*/ 	.short	(.L_13 - .L_12)
.L_12:
        /*002c*/ 	.word	0x00000000
        /*0030*/ 	.short	0x0001
        /*0032*/ 	.short	0x0008
        /*0034*/ 	.byte	0x00, 0xf5, 0x21, 0x00


	//----- nvinfo : EIATTR_KPARAM_INFO
	.align		4
.L_13:
        /*0038*/ 	.byte	0x04, 0x17
        /*003a*/ 	.short	(.L_15 - .L_14)
.L_14:
        /*003c*/ 	.word	0x00000000
        /*0040*/ 	.short	0x0000
        /*0042*/ 	.short	0x0000
        /*0044*/ 	.byte	0x00, 0xf5, 0x21, 0x00


	//----- nvinfo : EIATTR_SPARSE_MMA_MASK
	.align		4
.L_15:
        /*0048*/ 	.byte	0x03, 0x50
        /*004a*/ 	.short	0x0000


	//----- nvinfo : EIATTR_MAXREG_COUNT
	.align		4
        /*004c*/ 	.byte	0x03, 0x1b
        /*004e*/ 	.short	0x00ff


	//----- nvinfo : EIATTR_EXTERNS
	.align		4
        /*0050*/ 	.byte	0x04, 0x0f
        /*0052*/ 	.short	(.L_17 - .L_16)


	//   ....[0]....
	.align		4
.L_16:
        /*0054*/ 	.word	index@(malloc)


	//   ....[1]....
	.align		4
        /*0058*/ 	.word	index@(free)


	//----- nvinfo : EIATTR_MERCURY_ISA_VERSION
	.align		4
.L_17:
        /*005c*/ 	.byte	0x03, 0x5f
        /*005e*/ 	.short	0x0101


	//----- nvinfo : EIATTR_VRC_CTA_INIT_COUNT
	.align		4
        /*0060*/ 	.byte	0x02, 0x4a
	.zero		1
	.zero		1


	//----- nvinfo : EIATTR_SYSCALL_OFFSETS
	.align		4
        /*0064*/ 	.byte	0x04, 0x46
        /*0066*/ 	.short	(.L_19 - .L_18)


	//   ....[0]....
.L_18:
        /*0068*/ 	.word	0x00000130


	//   ....[1]....
        /*006c*/ 	.word	0x000001a0


	//   ....[2]....
        /*0070*/ 	.word	0x00000210


	//   ....[3]....
        /*0074*/ 	.word	0x00000280


	//   ....[4]....
        /*0078*/ 	.word	0x000044f0


	//   ....[5]....
        /*007c*/ 	.word	0x00004540


	//   ....[6]....
        /*0080*/ 	.word	0x00004590


	//   ....[7]....
        /*0084*/ 	.word	0x000045e0


	//----- nvinfo : EIATTR_EXIT_INSTR_OFFSETS
	.align		4
.L_19:
        /*0088*/ 	.byte	0x04, 0x1c
        /*008a*/ 	.short	(.L_21 - .L_20)


	//   ....[0]....
.L_20:
        /*008c*/ 	.word	0x00000090


	//   ....[1]....
        /*0090*/ 	.word	0x000045f0


	//----- nvinfo : EIATTR_CRS_STACK_SIZE
	.align		4
.L_21:
        /*0094*/ 	.byte	0x04, 0x1e
        /*0096*/ 	.short	(.L_23 - .L_22)
.L_22:
        /*0098*/ 	.word	0x00000000


	//----- nvinfo : EIATTR_CBANK_PARAM_SIZE
	.align		4
.L_23:
        /*009c*/ 	.byte	0x03, 0x19
        /*009e*/ 	.short	0x0020


	//----- nvinfo : EIATTR_PARAM_CBANK
	.align		4
        /*00a0*/ 	.byte	0x04, 0x0a
        /*00a2*/ 	.short	(.L_25 - .L_24)
	.align		4
.L_24:
        /*00a4*/ 	.word	index@(.nv.constant0._Z12ReductionSumPfS_P4paraPh)
        /*00a8*/ 	.short	0x0380
        /*00aa*/ 	.short	0x0020


	//----- nvinfo : EIATTR_SW_WAR
	.align		4
.L_25:
        /*00ac*/ 	.byte	0x04, 0x36
        /*00ae*/ 	.short	(.L_27 - .L_26)
.L_26:
        /*00b0*/ 	.word	0x00000008
.L_27:


//--------------------- .nv.callgraph             --------------------------
	.section	.nv.callgraph,"",@"SHT_CUDA_CALLGRAPH"
	.align	4
	.sectionentsize	8
	.align		4
        /*0000*/ 	.word	0x00000000
	.align		4
        /*0004*/ 	.word	0xffffffff
	.align		4
        /*0008*/ 	.word	index@(_Z12ReductionSumPfS_P4paraPh)
	.align		4
        /*000c*/ 	.word	index@(free)
	.align		4
        /*0010*/ 	.word	index@(_Z12ReductionSumPfS_P4paraPh)
	.align		4
        /*0014*/ 	.word	index@(malloc)
	.align		4
        /*0018*/ 	.word	0x00000000
	.align		4
        /*001c*/ 	.word	0xfffffffe
	.align		4
        /*0020*/ 	.word	0x00000000
	.align		4
        /*0024*/ 	.word	0xfffffffd
	.align		4
        /*0028*/ 	.word	0x00000000
	.align		4
        /*002c*/ 	.word	0xfffffffc


//--------------------- .nv.constant4             --------------------------
	.section	.nv.constant4,"a",@progbits
	.align	8
	.align		8
.nv.constant4:
        /*0000*/ 	.dword	malloc
	.align		8
        /*0008*/ 	.dword	free


//--------------------- .text._Z12ReductionSumPfS_P4paraPh --------------------------
	.section	.text._Z12ReductionSumPfS_P4paraPh,"ax",@progbits
	.align	128
        .global         _Z12ReductionSumPfS_P4paraPh
        .type           _Z12ReductionSumPfS_P4paraPh,@function
        .size           _Z12ReductionSumPfS_P4paraPh,(.L_x_52 - _Z12ReductionSumPfS_P4paraPh)
        .other          _Z12ReductionSumPfS_P4paraPh,@"STO_CUDA_ENTRY STV_DEFAULT"
_Z12ReductionSumPfS_P4paraPh:
.text._Z12ReductionSumPfS_P4paraPh:
[----:B------:R-:W0:Y:S08]  /*0000*/  LDC R1, c[0x0][0x37c] ;  /* 0x0000df00ff017b82 */ /* 0x000e300000000800 */
[----:B------:R-:W1:Y:S01]  /*0010*/  LDC.64 R6, c[0x0][0x390] ;  /* 0x0000e400ff067b82 */ /* 0x000e620000000a00 */
[----:B------:R-:W1:Y:S02]  /*0020*/  LDCU.64 UR36, c[0x0][0x358] ;  /* 0x00006b00ff2477ac */ /* 0x000e640008000a00 */
[----:B-1----:R-:W2:Y:S05]  /*0030*/  LDG.E.64 R2, desc[UR36][R6.64+0x10] ;  /* 0x0000102406027981 */ /* 0x002eaa000c1e1b00 */
[----:B------:R-:W1:Y:S01]  /*0040*/  S2UR UR4, SR_CTAID.X ;  /* 0x00000000000479c3 */ /* 0x000e620000002500 */
[----:B------:R-:W1:Y:S07]  /*0050*/  S2R R0, SR_TID.X ;  /* 0x0000000000007919 */ /* 0x000e6e0000002100 */
[----:B------:R-:W1:Y:S02]  /*0060*/  LDC R27, c[0x0][0x360] ;  /* 0x0000d800ff1b7b82 */ /* 0x000e640000000800 */
[----:B-1----:R-:W-:-:S05]  /*0070*/  IMAD R27, R27, UR4, R0 ;  /* 0x000000041b1b7c24 */ /* 0x002fca000f8e0200 */
[----:B--2---:R-:W-:-:S13]  /*0080*/  ISETP.GE.AND P0, PT, R27, R3, PT ;  /* 0x000000031b00720c */ /* 0x004fda0003f06270 */
[----:B0-----:R-:W-:Y:S05]  /*0090*/  @P0 EXIT ;  /* 0x000000000000094d */ /* 0x001fea0003800000 */
[----:B------:R-:W0:Y:S01]  /*00a0*/  LDC.64 R28, c[0x0][0x390] ;  /* 0x0000e400ff1c7b82 */ /* 0x000e220000000a00 */
[----:B------:R-:W2:Y:S04]  /*00b0*/  LDG.E R24, desc[UR36][R6.64] ;  /* 0x0000002406187981 */ /* 0x000ea8000c1e1900 */
[----:B0-----:R-:W5:Y:S01]  /*00c0*/  LDG.E.64 R28, desc[UR36][R28.64+0x8] ;  /* 0x000008241c1c7981 */ /* 0x001f62000c1e1b00 */
[----:B------:R-:W-:-:S04]  /*00d0*/  MOV R26, 0x0 ;  /* 0x00000000001a7802 */ /* 0x000fc80000000f00 */
[----:B------:R0:W1:Y:S01]  /*00e0*/  LDC.64 R8, c[0x4][R26] ;  /* 0x010000001a087b82 */ /* 0x0000620000000a00 */
[--C-:B--2---:R-:W-:Y:S01]  /*00f0*/  SHF.R.S32.HI R25, RZ, 0x1f, R24.reuse ;  /* 0x0000001fff197819 */ /* 0x104fe20000011418 */
[----:B------:R-:W-:-:S04]  /*0100*/  IMAD.MOV.U32 R4, RZ, RZ, R24 ;  /* 0x000000ffff047224 */ /* 0x000fc800078e0018 */
[----:B01----:R-:W-:-:S07]  /*0110*/  IMAD.MOV.U32 R5, RZ, RZ, R25 ;  /* 0x000000ffff057224 */ /* 0x003fce00078e0019 */
[----:B------:R-:W-:-:S07]  /*0120*/  LEPC R20, `(.L_x_0) ;  /* 0x000000001014794e */ /* 0x000fce0000000000 */
[----:B-----5:R-:W-:Y:S05]  /*0130*/  CALL.ABS.NOINC R8 ;  /* 0x0000000008007343 */ /* 0x020fea0003c00000 */
.L_x_0:
[----:B------:R0:W1:Y:S01]  /*0140*/  LDC.64 R6, c[0x4][R26] ;  /* 0x010000001a067b82 */ /* 0x0000620000000a00 */
[----:B------:R-:W-:Y:S02]  /*0150*/  IMAD.MOV.U32 R18, RZ, RZ, R4 ;  /* 0x000000ffff127224 */ /* 0x000fe400078e0004 */
[----:B------:R-:W-:Y:S02]  /*0160*/  IMAD.MOV.U32 R19, RZ, RZ, R5 ;  /* 0x000000ffff137224 */ /* 0x000fe400078e0005 */
[----:B------:R-:W-:Y:S02]  /*0170*/  IMAD.MOV.U32 R4, RZ, RZ, R24 ;  /* 0x000000ffff047224 */ /* 0x000fe400078e0018 */
[----:B------:R-:W-:-:S07]  /*0180*/  IMAD.MOV.U32 R5, RZ, RZ, R25 ;  /* 0x000000ffff057224 */ /* 0x000fce00078e0019 */
[----:B------:R-:W-:-:S07]  /*0190*/  LEPC R20, `(.L_x_1) ;  /* 0x000000001014794e */ /* 0x000fce0000000000 */
[----:B01----:R-:W-:Y:S05]  /*01a0*/  CALL.ABS.NOINC R6 ;  /* 0x0000000006007343 */ /* 0x003fea0003c00000 */
.L_x_1:
[----:B------:R0:W1:Y:S01]  /*01b0*/  LDC.64 R6, c[0x4][R26] ;  /* 0x010000001a067b82 */ /* 0x0000620000000a00 */
[----:B------:R-:W-:Y:S02]  /*01c0*/  IMAD.MOV.U32 R22, RZ, RZ, R4 ;  /* 0x000000ffff167224 */ /* 0x000fe400078e0004 */
[----:B------:R-:W-:Y:S02]  /*01d0*/  IMAD.MOV.U32 R23, RZ, RZ, R5 ;  /* 0x000000ffff177224 */ /* 0x000fe400078e0005 */
[----:B------:R-:W-:Y:S02]  /*01e0*/  IMAD.MOV.U32 R4, RZ, RZ, R24 ;  /* 0x000000ffff047224 */ /* 0x000fe400078e0018 */
[----:B------:R-:W-:-:S07]  /*01f0*/  IMAD.MOV.U32 R5, RZ, RZ, R25 ;  /* 0x000000ffff057224 */ /* 0x000fce00078e0019 */
[----:B------:R-:W-:-:S07]  /*0200*/  LEPC R20, `(.L_x_2) ;  /* 0x000000001014794e */ /* 0x000fce0000000000 */
[----:B01----:R-:W-:Y:S05]  /*0210*/  CALL.ABS.NOINC R6 ;  /* 0x0000000006007343 */ /* 0x003fea0003c00000 */
.L_x_2:
[----:B------:R0:W1:Y:S01]  /*0220*/  LDC.64 R6, c[0x4][R26] ;  /* 0x010000001a067b82 */ /* 0x0000620000000a00 */
[----:B------:R-:W-:Y:S02]  /*0230*/  IMAD.MOV.U32 R16, RZ, RZ, R4 ;  /* 0x000000ffff107224 */ /* 0x000fe400078e0004 */
[----:B------:R-:W-:Y:S02]  /*0240*/  IMAD.MOV.U32 R17, RZ, RZ, R5 ;  /* 0x000000ffff117224 */ /* 0x000fe400078e0005 */
[----:B------:R-:W-:Y:S02]  /*0250*/  IMAD.MOV.U32 R5, RZ, RZ, R25 ;  /* 0x000000ffff057224 */ /* 0x000fe400078e0019 */
[----:B------:R-:W-:-:S07]  /*0260*/  IMAD.MOV.U32 R4, RZ, RZ, R24 ;  /* 0x000000ffff047224 */ /* 0x000fce00078e0018 */
[----:B------:R-:W-:-:S07]  /*0270*/  LEPC R20, `(.L_x_3) ;  /* 0x000000001014794e */ /* 0x000fce0000000000 */
[----:B01----:R-:W-:Y:S05]  /*0280*/  CALL.ABS.NOINC R6 ;  /* 0x0000000006007343 */ /* 0x003fea0003c00000 */
.L_x_3:
[----:B------:R-:W-:Y:S01]  /*0290*/  ISETP.GE.AND P0, PT, R24, 0x1, PT ;  /* 0x000000011800780c */ /* 0x000fe20003f06270 */
[----:B------:R-:W-:Y:S02]  /*02a0*/  IMAD.MOV.U32 R30, RZ, RZ, R4 ;  /* 0x000000ffff1e7224 */ /* 0x000fe400078e0004 */
[----:B------:R-:W-:-:S10]  /*02b0*/  IMAD.MOV.U32 R31, RZ, RZ, R5 ;  /* 0x000000ffff1f7224 */ /* 0x000fd400078e0005 */
[----:B------:R-:W-:Y:S05]  /*02c0*/  @!P0 BRA `(.L_x_4) ;  /* 0x0000004000308947 */ /* 0x000fea0003800000 */
[C---:B------:R-:W-:Y:S01]  /*02d0*/  ISETP.GE.U32.AND P1, PT, R24.reuse, 0x8, PT ;  /* 0x000000081800780c */ /* 0x040fe20003f26070 */
[----:B------:R-:W-:Y:S01]  /*02e0*/  IMAD.MOV.U32 R3, RZ, RZ, RZ ;  /* 0x000000ffff037224 */ /* 0x000fe200078e00ff */
[----:B------:R-:W-:-:S11]  /*02f0*/  LOP3.LUT P0, R0, R24, 0x7, RZ, 0xc0, !PT ;  /* 0x0000000718007812 */ /* 0x000fd6000780c0ff */
[----:B------:R-:W-:Y:S05]  /*0300*/  @!P1 BRA `(.L_x_5) ;  /* 0x0000000000bc9947 */ /* 0x000fea0003800000 */
[----:B------:R-:W-:Y:S01]  /*0310*/  BSSY.RECONVERGENT B0, `(.L_x_5) ;  /* 0x000002e000007945 */ /* 0x000fe20003800200 */
[----:B------:R-:W-:Y:S01]  /*0320*/  LOP3.LUT R3, R24, 0x7ffffff8, RZ, 0xc0, !PT ;  /* 0x7ffffff818037812 */ /* 0x000fe200078ec0ff */
[----:B------:R-:W-:-:S07]  /*0330*/  IMAD.MOV.U32 R13, RZ, RZ, RZ ;  /* 0x000000ffff0d7224 */ /* 0x000fce00078e00ff */
.L_x_6:
[C---:B0-----:R-:W-:Y:S02]  /*0340*/  IADD3 R10, P1, PT, R13.reuse, R16, RZ ;  /* 0x000000100d0a7210 */ /* 0x041fe40007f3e0ff */
[C---:B------:R-:W-:Y:S02]  /*0350*/  IADD3 R4, P2, PT, R13.reuse, R30, RZ ;  /* 0x0000001e0d047210 */ /* 0x040fe40007f5e0ff */
[C---:B------:R-:W-:Y:S01]  /*0360*/  IADD3 R6, P3, PT, R13.reuse, R18, RZ ;  /* 0x000000120d067210 */ /* 0x040fe20007f7e0ff */
[----:B------:R-:W-:Y:S01]  /*0370*/  IMAD.X R11, RZ, RZ, R17, P1 ;  /* 0x000000ffff0b7224 */ /* 0x000fe200008e0611 */
[----:B------:R-:W-:Y:S01]  /*0380*/  IADD3 R8, P4, PT, R13, R22, RZ ;  /* 0x000000160d087210 */ /* 0x000fe20007f9e0ff */
[----:B------:R-:W-:Y:S02]  /*0390*/  IMAD.X R5, RZ, RZ, R31, P2 ;  /* 0x000000ffff057224 */ /* 0x000fe400010e061f */
[----:B------:R-:W-:Y:S01]  /*03a0*/  IMAD.X R7, RZ, RZ, R19, P3 ;  /* 0x000000ffff077224 */ /* 0x000fe200018e0613 */
[----:B------:R0:W-:Y:S01]  /*03b0*/  ST.E.U8 desc[UR36][R10.64], RZ ;  /* 0x000000ff0a007985 */ /* 0x0001e2000c101124 */
[----:B------:R-:W-:-:S02]  /*03c0*/  IMAD.X R9, RZ, RZ, R23, P4 ;  /* 0x000000ffff097224 */ /* 0x000fc400020e0617 */
[----:B------:R-:W-:Y:S01]  /*03d0*/  VIADD R13, R13, 0x8 ;  /* 0x000000080d0d7836 */ /* 0x000fe20000000000 */
[----:B------:R0:W-:Y:S04]  /*03e0*/  ST.E.U8 desc[UR36][R4.64], RZ ;  /* 0x000000ff04007985 */ /* 0x0001e8000c101124 */
[----:B------:R0:W-:Y:S01]  /*03f0*/  ST.E.U8 desc[UR36][R6.64], RZ ;  /* 0x000000ff06007985 */ /* 0x0001e2000c101124 */
[----:B------:R-:W-:-:S03]  /*0400*/  ISETP.NE.AND P1, PT, R13, R3, PT ;  /* 0x000000030d00720c */ /* 0x000fc60003f25270 */
[----:B------:R0:W-:Y:S04]  /*0410*/  ST.E.U8 desc[UR36][R8.64], RZ ;  /* 0x000000ff08007985 */ /* 0x0001e8000c101124 */
        /* <DEDUP_REMOVED lines=27> */
[----:B------:R0:W-:Y:S01]  /*05d0*/  ST.E.U8 desc[UR36][R8.64+0x7], RZ ;  /* 0x000007ff08007985 */ /* 0x0001e2000c101124 */
[----:B------:R-:W-:Y:S05]  /*05e0*/  @P1 BRA `(.L_x_6) ;  /* 0xfffffffc00541947 */ /* 0x000fea000383ffff */
[----:B------:R-:W-:Y:S05]  /*05f0*/  BSYNC.RECONVERGENT B0 ;  /* 0x0000000000007941 */ /* 0x000fea0003800200 */
.L_x_5:
[----:B------:R-:W-:Y:S05]  /*0600*/  @!P0 BRA `(.L_x_7) ;  /* 0x0000000400048947 */ /* 0x000fea0003800000 */
[----:B------:R-:W-:Y:S02]  /*0610*/  ISETP.GE.U32.AND P1, PT, R0, 0x4, PT ;  /* 0x000000040000780c */ /* 0x000fe40003f26070 */
[----:B------:R-:W-:-:S04]  /*0620*/  LOP3.LUT R12, R24, 0x3, RZ, 0xc0, !PT ;  /* 0x00000003180c7812 */ /* 0x000fc800078ec0ff */
[----:B------:R-:W-:-:S07]  /*0630*/  ISETP.NE.AND P0, PT, R12, RZ, PT ;  /* 0x000000ff0c00720c */ /* 0x000fce0003f05270 */
[----:B------:R-:W-:Y:S06]  /*0640*/  @!P1 BRA `(.L_x_8) ;  /* 0x0000000000649947 */ /* 0x000fec0003800000 */
        /* <DEDUP_REMOVED lines=24> */
[----:B------:R1:W-:Y:S02]  /*07d0*/  ST.E.U8 desc[UR36][R8.64+0x3], RZ ;  /* 0x000003ff08007985 */ /* 0x0003e4000c101124 */
.L_x_8:
[----:B------:R-:W-:Y:S05]  /*07e0*/  @!P0 BRA `(.L_x_7) ;  /* 0x00000000008c8947 */ /* 0x000fea0003800000 */
[----:B------:R-:W-:Y:S02]  /*07f0*/  ISETP.NE.AND P1, PT, R12, 0x1, PT ;  /* 0x000000010c00780c */ /* 0x000fe40003f25270 */
[----:B------:R-:W-:-:S04]  /*0800*/  LOP3.LUT R0, R24, 0x1, RZ, 0xc0, !PT ;  /* 0x0000000118007812 */ /* 0x000fc800078ec0ff */
[----:B------:R-:W-:-:S04]  /*0810*/  ISETP.NE.U32.AND P0, PT, R0, 0x1, PT ;  /* 0x000000010000780c */ /* 0x000fc80003f05070 */
[----:B------:R-:W-:-:S03]  /*0820*/  ISETP.NE.U32.AND.EX P0, PT, RZ, RZ, PT, P0 ;  /* 0x000000ffff00720c */ /* 0x000fc60003f05100 */
[----:B------:R-:W-:Y:S10]  /*0830*/  @!P1 BRA `(.L_x_9) ;  /* 0x0000000000449947 */ /* 0x000ff40003800000 */
[C---:B01----:R-:W-:Y:S02]  /*0840*/  IADD3 R4, P1, PT, R3.reuse, R16, RZ ;  /* 0x0000001003047210 */ /* 0x043fe40007f3e0ff */
        /* <DEDUP_REMOVED lines=15> */
[----:B------:R2:W-:Y:S02]  /*0940*/  ST.E.U8 desc[UR36][R10.64+0x1], RZ ;  /* 0x000001ff0a007985 */ /* 0x0005e4000c101124 */
.L_x_9:
[----:B------:R-:W-:Y:S05]  /*0950*/  @P0 BRA `(.L_x_7) ;  /* 0x0000000000300947 */ /* 0x000fea0003800000 */
[C---:B012---:R-:W-:Y:S02]  /*0960*/  IADD3 R8, P0, PT, R3.reuse, R16, RZ ;  /* 0x0000001003087210 */ /* 0x047fe40007f1e0ff */
[C---:B------:R-:W-:Y:S02]  /*0970*/  IADD3 R6, P1, PT, R3.reuse, R30, RZ ;  /* 0x0000001e03067210 */ /* 0x040fe40007f3e0ff */
[C---:B------:R-:W-:Y:S01]  /*0980*/  IADD3 R4, P2, PT, R3.reuse, R18, RZ ;  /* 0x0000001203047210 */ /* 0x040fe20007f5e0ff */
[----:B------:R-:W-:Y:S01]  /*0990*/  IMAD.X R9, RZ, RZ, R17, P0 ;  /* 0x000000ffff097224 */ /* 0x000fe200000e0611 */
[----:B------:R-:W-:Y:S01]  /*09a0*/  IADD3 R10, P3, PT, R3, R22, RZ ;  /* 0x00000016030a7210 */ /* 0x000fe20007f7e0ff */
[----:B------:R-:W-:Y:S02]  /*09b0*/  IMAD.X R7, RZ, RZ, R31, P1 ;  /* 0x000000ffff077224 */ /* 0x000fe400008e061f */
[----:B------:R-:W-:Y:S01]  /*09c0*/  IMAD.X R5, RZ, RZ, R19, P2 ;  /* 0x000000ffff057224 */ /* 0x000fe200010e0613 */
[----:B------:R3:W-:Y:S01]  /*09d0*/  ST.E.U8 desc[UR36][R8.64], RZ ;  /* 0x000000ff08007985 */ /* 0x0007e2000c101124 */
[----:B------:R-:W-:-:S03]  /*09e0*/  IMAD.X R11, RZ, RZ, R23, P3 ;  /* 0x000000ffff0b7224 */ /* 0x000fc600018e0617 */
[----:B------:R3:W-:Y:S04]  /*09f0*/  ST.E.U8 desc[UR36][R6.64], RZ ;  /* 0x000000ff06007985 */ /* 0x0007e8000c101124 */
[----:B------:R3:W-:Y:S04]  /*0a00*/  ST.E.U8 desc[UR36][R4.64], RZ ;  /* 0x000000ff04007985 */ /* 0x0007e8000c101124 */
[----:B------:R3:W-:Y:S02]  /*0a10*/  ST.E.U8 desc[UR36][R10.64], RZ ;  /* 0x000000ff0a007985 */ /* 0x0007e4000c101124 */
.L_x_7:
[----:B0123--:R-:W-:Y:S01]  /*0a20*/  IMAD.MOV.U32 R8, RZ, RZ, 0x1 ;  /* 0x00000001ff087424 */ /* 0x00ffe200078e00ff */
[----:B------:R-:W-:Y:S01]  /*0a30*/  BSSY.RECONVERGENT B0, `(.L_x_10) ;  /* 0x0000393000007945 */ /* 0x000fe20003800200 */
[----:B------:R-:W-:Y:S02]  /*0a40*/  IMAD.MOV.U32 R0, RZ, RZ, -0x1 ;  /* 0xffffffffff007424 */ /* 0x000fe400078e00ff */
[----:B------:R-:W-:Y:S01]  /*0a50*/  IMAD.MOV.U32 R3, RZ, RZ, RZ ;  /* 0x000000ffff037224 */ /* 0x000fe200078e00ff */
[----:B------:R0:W-:Y:S01]  /*0a60*/  ST.E.U8 desc[UR36][R30.64], R8 ;  /* 0x000000081e007985 */ /* 0x0001e2000c101124 */
[----:B------:R-:W-:-:S03]  /*0a70*/  IMAD.MOV.U32 R12, RZ, RZ, RZ ;  /* 0x000000ffff0c7224 */ /* 0x000fc600078e00ff */
[----:B------:R0:W-:Y:S04]  /*0a80*/  ST.E.U8 desc[UR36][R16.64], R8 ;  /* 0x0000000810007985 */ /* 0x0001e8000c101124 */
.L_x_45:
[----:B012-4-:R-:W1:Y:S01]  /*0a90*/  LDC.64 R4, c[0x0][0x398] ;  /* 0x0000e600ff047b82 */ /* 0x017e620000000a00 */
[----:B---3--:R-:W-:-:S05]  /*0aa0*/  IMAD R13, R24, R27, R3 ;  /* 0x0000001b180d7224 */ /* 0x008fca00078e0203 */
[----:B------:R-:W-:-:S04]  /*0ab0*/  SHF.R.S32.HI R6, RZ, 0x1f, R13 ;  /* 0x0000001fff067819 */ /* 0x000fc8000001140d */
[----:B0-----:R-:W-:-:S04]  /*0ac0*/  LEA.HI R8, R6, R13, RZ, 0x3 ;  /* 0x0000000d06087211 */ /* 0x001fc800078f18ff */
[----:B------:R-:W-:-:S04]  /*0ad0*/  SHF.R.S32.HI R7, RZ, 0x3, R8 ;  /* 0x00000003ff077819 */ /* 0x000fc80000011408 */
[----:B-1----:R-:W-:-:S04]  /*0ae0*/  IADD3 R6, P0, PT, R7, R4, RZ ;  /* 0x0000000407067210 */ /* 0x002fc80007f1e0ff */
[----:B------:R-:W-:-:S05]  /*0af0*/  LEA.HI.X.SX32 R7, R7, R5, 0x1, P0 ;  /* 0x0000000507077211 */ /* 0x000fca00000f0eff */
[----:B------:R-:W2:Y:S01]  /*0b00*/  LDG.E.U8 R6, desc[UR36][R6.64] ;  /* 0x0000002406067981 */ /* 0x000ea2000c1e1100 */
[----:B------:R-:W-:Y:S01]  /*0b10*/  ISETP.GE.AND P0, PT, R12, 0x1, PT ;  /* 0x000000010c00780c */ /* 0x000fe20003f06270 */
[----:B------:R-:W-:Y:S01]  /*0b20*/  BSSY.RECONVERGENT B1, `(.L_x_11) ;  /* 0x000010e000017945 */ /* 0x000fe20003800200 */
[----:B------:R-:W-:-:S04]  /*0b30*/  LOP3.LUT R8, R8, 0xfffffff8, RZ, 0xc0, !PT ;  /* 0xfffffff808087812 */ /* 0x000fc800078ec0ff */
[----:B------:R-:W-:-:S04]  /*0b40*/  IADD3 R9, PT, PT, R8, 0x7, -R13 ;  /* 0x0000000708097810 */ /* 0x000fc80007ffe80d */
[----:B--2---:R-:W-:-:S04]  /*0b50*/  SHF.R.U32.HI R9, RZ, R9, R6 ;  /* 0x00000009ff097219 */ /* 0x004fc80000011606 */
[----:B------:R-:W-:Y:S01]  /*0b60*/  LOP3.LUT R10, R9, 0x1, RZ, 0xc0, !PT ;  /* 0x00000001090a7812 */ /* 0x000fe200078ec0ff */
[----:B------:R-:W-:Y:S06]  /*0b70*/  @!P0 BRA `(.L_x_12) ;  /* 0x0000001000208947 */ /* 0x000fec0003800000 */
[----:B------:R-:W-:Y:S01]  /*0b80*/  ISETP.GE.U32.AND P0, PT, R12, 0x8, PT ;  /* 0x000000080c00780c */ /* 0x000fe20003f06070 */
[----:B------:R-:W-:Y:S01]  /*0b90*/  BSSY.RECONVERGENT B2, `(.L_x_13) ;  /* 0x0000081000027945 */ /* 0x000fe20003800200 */
[----:B------:R-:W-:-:S11]  /*0ba0*/  IMAD.MOV.U32 R15, RZ, RZ, 0x1 ;  /* 0x00000001ff0f7424 */ /* 0x000fd600078e00ff */
[----:B------:R-:W-:Y:S05]  /*0bb0*/  @!P0 BRA `(.L_x_14) ;  /* 0x0000000400f88947 */ /* 0x000fea0003800000 */
[----:B------:R-:W-:-:S07]  /*0bc0*/  IMAD.MOV.U32 R15, RZ, RZ, 0x1 ;  /* 0x00000001ff0f7424 */ /* 0x000fce00078e00ff */
.L_x_15:
[----:B------:R-:W-:-:S05]  /*0bd0*/  LOP3.LUT R8, RZ, R15, RZ, 0x33, !PT ;  /* 0x0000000fff087212 */ /* 0x000fca00078e33ff */
[----:B------:R-:W-:-:S05]  /*0be0*/  IMAD.IADD R8, R13, 0x1, R8 ;  /* 0x000000010d087824 */ /* 0x000fca00078e0208 */
[----:B------:R-:W-:-:S04]  /*0bf0*/  SHF.R.S32.HI R9, RZ, 0x1f, R8 ;  /* 0x0000001fff097819 */ /* 0x000fc80000011408 */
[----:B------:R-:W-:-:S04]  /*0c00*/  LEA.HI R9, R9, R8, RZ, 0x3 ;  /* 0x0000000809097211 */ /* 0x000fc800078f18ff */
[----:B------:R-:W-:-:S04]  /*0c10*/  SHF.R.S32.HI R7, RZ, 0x3, R9 ;  /* 0x00000003ff077819 */ /* 0x000fc80000011409 */
[----:B------:R-:W-:-:S04]  /*0c20*/  IADD3 R6, P0, PT, R7, R4, RZ ;  /* 0x0000000407067210 */ /* 0x000fc80007f1e0ff */
[----:B------:R-:W-:-:S05]  /*0c30*/  LEA.HI.X.SX32 R7, R7, R5, 0x1, P0 ;  /* 0x0000000507077211 */ /* 0x000fca00000f0eff */
[----:B------:R-:W2:Y:S01]  /*0c40*/  LDG.E.U8 R6, desc[UR36][R6.64] ;  /* 0x0000002406067981 */ /* 0x000ea2000c1e1100 */
[----:B------:R-:W-:Y:S01]  /*0c50*/  IMAD.IADD R11, R13, 0x1, -R15 ;  /* 0x000000010d0b7824 */ /* 0x000fe200078e0a0f */
[----:B------:R-:W-:-:S04]  /*0c60*/  LOP3.LUT R9, R9, 0xfffffff8, RZ, 0xc0, !PT ;  /* 0xfffffff809097812 */ /* 0x000fc800078ec0ff */
[----:B------:R-:W-:Y:S02]  /*0c70*/  SHF.R.S32.HI R14, RZ, 0x1f, R11 ;  /* 0x0000001fff0e7819 */ /* 0x000fe4000001140b */
[----:B------:R-:W-:Y:S02]  /*0c80*/  IADD3 R21, PT, PT, R9, 0x7, -R8 ;  /* 0x0000000709157810 */ /* 0x000fe40007ffe808 */
[----:B------:R-:W-:-:S04]  /*0c90*/  LEA.HI R11, R14, R11, RZ, 0x3 ;  /* 0x0000000b0e0b7211 */ /* 0x000fc800078f18ff */
[----:B------:R-:W-:-:S04]  /*0ca0*/  SHF.R.S32.HI R9, RZ, 0x3, R11 ;  /* 0x00000003ff097819 */ /* 0x000fc8000001140b */
[----:B------:R-:W-:-:S04]  /*0cb0*/  IADD3 R8, P0, PT, R9, R4, RZ ;  /* 0x0000000409087210 */ /* 0x000fc80007f1e0ff */
[----:B------:R-:W-:-:S05]  /*0cc0*/  LEA.HI.X.SX32 R9, R9, R5, 0x1, P0 ;  /* 0x0000000509097211 */ /* 0x000fca00000f0eff */
[----:B------:R0:W3:Y:S01]  /*0cd0*/  LDG.E.U8 R8, desc[UR36][R8.64] ;  /* 0x0000002408087981 */ /* 0x0000e2000c1e1100 */
[----:B--2---:R-:W-:Y:S02]  /*0ce0*/  SHF.R.U32.HI R14, RZ, R21, R6 ;  /* 0x00000015ff0e7219 */ /* 0x004fe40000011606 */
[----:B------:R-:W-:-:S05]  /*0cf0*/  IADD3 R6, P0, PT, R15, R30, RZ ;  /* 0x0000001e0f067210 */ /* 0x000fca0007f1e0ff */
[----:B------:R-:W-:-:S05]  /*0d00*/  IMAD.X R7, RZ, RZ, R31, P0 ;  /* 0x000000ffff077224 */ /* 0x000fca00000e061f */
[----:B------:R-:W2:Y:S04]  /*0d10*/  LD.E.U8 R21, desc[UR36][R6.64] ;  /* 0x0000002406157980 */ /* 0x000ea8000c101100 */
[----:B------:R-:W4:Y:S01]  /*0d20*/  LD.E.U8 R20, desc[UR36][R6.64+0x1] ;  /* 0x0000012406147980 */ /* 0x000f22000c101100 */
[----:B------:R-:W-:Y:S02]  /*0d30*/  LOP3.LUT R14, R14, 0x1, RZ, 0xc0, !PT ;  /* 0x000000010e0e7812 */ /* 0x000fe400078ec0ff */
[----:B------:R-:W-:Y:S01]  /*0d40*/  LOP3.LUT R11, R11, 0xfffffff8, RZ, 0xc0, !PT ;  /* 0xfffffff80b0b7812 */ /* 0x000fe200078ec0ff */
[----:B------:R-:W5:Y:S01]  /*0d50*/  LD.E.U8 R25, desc[UR36][R6.64+0x7] ;  /* 0x0000072406197980 */ /* 0x000f62000c101100 */
[----:B------:R-:W-:Y:S01]  /*0d60*/  ISETP.NE.U32.AND P1, PT, R14, 0x1, PT ;  /* 0x000000010e00780c */ /* 0x000fe20003f25070 */
[----:B------:R-:W-:-:S04]  /*0d70*/  IMAD.IADD R14, R13, 0x1, -R15 ;  /* 0x000000010d0e7824 */ /* 0x000fc800078e0a0f */
[----:B0-----:R-:W-:Y:S01]  /*0d80*/  VIADD R9, R14, 0xfffffffe ;  /* 0xfffffffe0e097836 */ /* 0x001fe20000000000 */
[----:B------:R-:W-:-:S04]  /*0d90*/  IADD3 R11, PT, PT, R11, 0x7, -R14 ;  /* 0x000000070b0b7810 */ /* 0x000fc80007ffe80e */
[----:B---3--:R-:W-:-:S04]  /*0da0*/  SHF.R.U32.HI R8, RZ, R11, R8 ;  /* 0x0000000bff087219 */ /* 0x008fc80000011608 */
[----:B------:R-:W-:-:S04]  /*0db0*/  LOP3.LUT R8, R8, 0x1, RZ, 0xc0, !PT ;  /* 0x0000000108087812 */ /* 0x000fc800078ec0ff */
[----:B------:R-:W-:Y:S02]  /*0dc0*/  ISETP.NE.U32.AND P0, PT, R8, 0x1, PT ;  /* 0x000000010800780c */ /* 0x000fe40003f05070 */
[----:B------:R-:W-:-:S04]  /*0dd0*/  SHF.R.S32.HI R8, RZ, 0x1f, R9 ;  /* 0x0000001fff087819 */ /* 0x000fc80000011409 */
[----:B------:R-:W-:Y:S02]  /*0de0*/  LEA.HI R8, R8, R9, RZ, 0x3 ;  /* 0x0000000908087211 */ /* 0x000fe400078f18ff */
[----:B--2---:R-:W-:Y:S02]  /*0df0*/  SEL R21, R21, RZ, !P0 ;  /* 0x000000ff15157207 */ /* 0x004fe40004000000 */
[----:B----4-:R-:W-:-:S04]  /*0e00*/  SEL R20, R20, RZ, !P1 ;  /* 0x000000ff14147207 */ /* 0x010fc80004800000 */
[----:B------:R-:W-:Y:S02]  /*0e10*/  IADD3 R20, PT, PT, R20, R21, R10 ;  /* 0x0000001514147210 */ /* 0x000fe40007ffe00a */
[----:B------:R-:W-:Y:S02]  /*0e20*/  LOP3.LUT R10, R8, 0xfffffff8, RZ, 0xc0, !PT ;  /* 0xfffffff8080a7812 */ /* 0x000fe400078ec0ff */
[----:B------:R-:W-:Y:S02]  /*0e30*/  SHF.R.S32.HI R8, RZ, 0x3, R8 ;  /* 0x00000003ff087819 */ /* 0x000fe40000011408 */
[----:B------:R-:W-:Y:S02]  /*0e40*/  IADD3 R9, PT, PT, R10, 0x7, -R9 ;  /* 0x000000070a097810 */ /* 0x000fe40007ffe809 */
[----:B------:R-:W-:-:S04]  /*0e50*/  IADD3 R10, P0, PT, R8, R4, RZ ;  /* 0x00000004080a7210 */ /* 0x000fc80007f1e0ff */
[----:B------:R-:W-:-:S05]  /*0e60*/  LEA.HI.X.SX32 R11, R8, R5, 0x1, P0 ;  /* 0x00000005080b7211 */ /* 0x000fca00000f0eff */
[----:B------:R-:W2:Y:S01]  /*0e70*/  LDG.E.U8 R10, desc[UR36][R10.64] ;  /* 0x000000240a0a7981 */ /* 0x000ea2000c1e1100 */
[----:B------:R-:W-:-:S05]  /*0e80*/  VIADD R21, R14, 0xfffffffd ;  /* 0xfffffffd0e157836 */ /* 0x000fca0000000000 */
[----:B------:R-:W-:-:S04]  /*0e90*/  SHF.R.S32.HI R8, RZ, 0x1f, R21 ;  /* 0x0000001fff087819 */ /* 0x000fc80000011415 */
[----:B------:R-:W-:Y:S01]  /*0ea0*/  LEA.HI R8, R8, R21, RZ, 0x3 ;  /* 0x0000001508087211 */ /* 0x000fe200078f18ff */
[----:B------:R-:W3:Y:S03]  /*0eb0*/  LD.E.U8 R11, desc[UR36][R6.64+0x2] ;  /* 0x00000224060b7980 */ /* 0x000ee6000c101100 */
[----:B------:R-:W-:-:S04]  /*0ec0*/  LOP3.LUT R26, R8, 0xfffffff8, RZ, 0xc0, !PT ;  /* 0xfffffff8081a7812 */ /* 0x000fc800078ec0ff */
[----:B------:R-:W-:Y:S02]  /*0ed0*/  IADD3 R21, PT, PT, R26, 0x7, -R21 ;  /* 0x000000071a157810 */ /* 0x000fe40007ffe815 */
[----:B--2---:R-:W-:Y:S02]  /*0ee0*/  SHF.R.U32.HI R9, RZ, R9, R10 ;  /* 0x00000009ff097219 */ /* 0x004fe4000001160a */
[----:B------:R-:W2:Y:S02]  /*0ef0*/  LD.E.U8 R10, desc[UR36][R6.64+0x3] ;  /* 0x00000324060a7980 */ /* 0x000ea4000c101100 */
[----:B------:R-:W-:-:S04]  /*0f00*/  LOP3.LUT R9, R9, 0x1, RZ, 0xc0, !PT ;  /* 0x0000000109097812 */ /* 0x000fc800078ec0ff */
[----:B------:R-:W-:Y:S02]  /*0f10*/  ISETP.NE.U32.AND P0, PT, R9, 0x1, PT ;  /* 0x000000010900780c */ /* 0x000fe40003f05070 */
[----:B------:R-:W-:-:S04]  /*0f20*/  SHF.R.S32.HI R9, RZ, 0x3, R8 ;  /* 0x00000003ff097819 */ /* 0x000fc80000011408 */
[----:B------:R-:W-:-:S04]  /*0f30*/  IADD3 R8, P1, PT, R9, R4, RZ ;  /* 0x0000000409087210 */ /* 0x000fc80007f3e0ff */
[----:B------:R-:W-:-:S05]  /*0f40*/  LEA.HI.X.SX32 R9, R9, R5, 0x1, P1 ;  /* 0x0000000509097211 */ /* 0x000fca00008f0eff */
[----:B------:R-:W4:Y:S01]  /*0f50*/  LDG.E.U8 R8, desc[UR36][R8.64] ;  /* 0x0000002408087981 */ /* 0x000f22000c1e1100 */
[----:B---3--:R-:W-:Y:S02]  /*0f60*/  SEL R11, R11, RZ, !P0 ;  /* 0x000000ff0b0b7207 */ /* 0x008fe40004000000 */
[----:B----4-:R-:W-:-:S04]  /*0f70*/  SHF.R.U32.HI R21, RZ, R21, R8 ;  /* 0x00000015ff157219 */ /* 0x010fc80000011608 */
[----:B------:R-:W-:-:S04]  /*0f80*/  LOP3.LUT R21, R21, 0x1, RZ, 0xc0, !PT ;  /* 0x0000000115157812 */ /* 0x000fc800078ec0ff */
[----:B------:R-:W-:-:S04]  /*0f90*/  ISETP.NE.U32.AND P1, PT, R21, 0x1, PT ;  /* 0x000000011500780c */ /* 0x000fc80003f25070 */
[----:B--2---:R-:W-:-:S04]  /*0fa0*/  SEL R10, R10, RZ, !P1 ;  /* 0x000000ff0a0a7207 */ /* 0x004fc80004800000 */
[----:B------:R-:W-:Y:S01]  /*0fb0*/  IADD3 R20, PT, PT, R10, R11, R20 ;  /* 0x0000000b0a147210 */ /* 0x000fe20007ffe014 */
[----:B------:R-:W-:-:S05]  /*0fc0*/  VIADD R10, R14, 0xfffffffc ;  /* 0xfffffffc0e0a7836 */ /* 0x000fca0000000000 */
[----:B------:R-:W-:-:S04]  /*0fd0*/  SHF.R.S32.HI R11, RZ, 0x1f, R10 ;  /* 0x0000001fff0b7819 */ /* 0x000fc8000001140a */
[----:B------:R-:W-:-:S04]  /*0fe0*/  LEA.HI R11, R11, R10, RZ, 0x3 ;  /* 0x0000000a0b0b7211 */ /* 0x000fc800078f18ff */
[----:B------:R-:W-:-:S04]  /*0ff0*/  SHF.R.S32.HI R9, RZ, 0x3, R11 ;  /* 0x00000003ff097819 */ /* 0x000fc8000001140b */
[----:B------:R-:W-:-:S04]  /*1000*/  IADD3 R8, P0, PT, R9, R4, RZ ;  /* 0x0000000409087210 */ /* 0x000fc80007f1e0ff */
[----:B------:R-:W-:-:S05]  /*1010*/  LEA.HI.X.SX32 R9, R9, R5, 0x1, P0 ;  /* 0x0000000509097211 */ /* 0x000fca00000f0eff */
[----:B------:R-:W2:Y:S01]  /*1020*/  LDG.E.U8 R8, desc[UR36][R8.64] ;  /* 0x0000002408087981 */ /* 0x000ea2000c1e1100 */
[----:B------:R-:W-:-:S04]  /*1030*/  LOP3.LUT R21, R11, 0xfffffff8, RZ, 0xc0, !PT ;  /* 0xfffffff80b157812 */ /* 0x000fc800078ec0ff */
[----:B------:R-:W-:Y:S01]  /*1040*/  IADD3 R21, PT, PT, R21, 0x7, -R10 ;  /* 0x0000000715157810 */ /* 0x000fe20007ffe80a */
[----:B------:R-:W3:Y:S03]  /*1050*/  LD.E.U8 R9, desc[UR36][R6.64+0x4] ;  /* 0x0000042406097980 */ /* 0x000ee6000c101100 */
[----:B--2---:R-:W-:Y:S02]  /*1060*/  SHF.R.U32.HI R21, RZ, R21, R8 ;  /* 0x00000015ff157219 */ /* 0x004fe40000011608 */
[----:B------:R-:W2:Y:S02]  /*1070*/  LD.E.U8 R8, desc[UR36][R6.64+0x5] ;  /* 0x0000052406087980 */ /* 0x000ea4000c101100 */
[----:B------:R-:W-:-:S04]  /*1080*/  LOP3.LUT R21, R21, 0x1, RZ, 0xc0, !PT ;  /* 0x0000000115157812 */ /* 0x000fc800078ec0ff */
[----:B------:R-:W-:Y:S01]  /*1090*/  ISETP.NE.U32.AND P0, PT, R21, 0x1, PT ;  /* 0x000000011500780c */ /* 0x000fe20003f05070 */
[----:B------:R-:W-:-:S05]  /*10a0*/  VIADD R21, R14, 0xfffffffb ;  /* 0xfffffffb0e157836 */ /* 0x000fca0000000000 */
[----:B------:R-:W-:-:S04]  /*10b0*/  SHF.R.S32.HI R10, RZ, 0x1f, R21 ;  /* 0x0000001fff0a7819 */ /* 0x000fc80000011415 */
[----:B------:R-:W-:-:S04]  /*10c0*/  LEA.HI R10, R10, R21, RZ, 0x3 ;  /* 0x000000150a0a7211 */ /* 0x000fc800078f18ff */
[----:B------:R-:W-:Y:S02]  /*10d0*/  SHF.R.S32.HI R11, RZ, 0x3, R10 ;  /* 0x00000003ff0b7819 */ /* 0x000fe4000001140a */
[----:B------:R-:W-:Y:S02]  /*10e0*/  LOP3.LUT R26, R10, 0xfffffff8, RZ, 0xc0, !PT ;  /* 0xfffffff80a1a7812 */ /* 0x000fe400078ec0ff */
[----:B------:R-:W-:-:S04]  /*10f0*/  IADD3 R10, P1, PT, R11, R4, RZ ;  /* 0x000000040b0a7210 */ /* 0x000fc80007f3e0ff */
[----:B------:R-:W-:-:S05]  /*1100*/  LEA.HI.X.SX32 R11, R11, R5, 0x1, P1 ;  /* 0x000000050b0b7211 */ /* 0x000fca00008f0eff */
[----:B------:R-:W4:Y:S01]  /*1110*/  LDG.E.U8 R10, desc[UR36][R10.64] ;  /* 0x000000240a0a7981 */ /* 0x000f22000c1e1100 */
[----:B------:R-:W-:Y:S02]  /*1120*/  IADD3 R21, PT, PT, R26, 0x7, -R21 ;  /* 0x000000071a157810 */ /* 0x000fe40007ffe815 */
[----:B---3--:R-:W-:Y:S02]  /*1130*/  SEL R9, R9, RZ, !P0 ;  /* 0x000000ff09097207 */ /* 0x008fe40004000000 */
[----:B----4-:R-:W-:-:S04]  /*1140*/  SHF.R.U32.HI R21, RZ, R21, R10 ;  /* 0x00000015ff157219 */ /* 0x010fc8000001160a */
[----:B------:R-:W-:Y:S01]  /*1150*/  LOP3.LUT R21, R21, 0x1, RZ, 0xc0, !PT ;  /* 0x0000000115157812 */ /* 0x000fe200078ec0ff */
[----:B------:R-:W-:-:S03]  /*1160*/  VIADD R10, R15, 0x7 ;  /* 0x000000070f0a7836 */ /* 0x000fc60000000000 */
[----:B------:R-:W-:Y:S01]  /*1170*/  ISETP.NE.U32.AND P1, PT, R21, 0x1, PT ;  /* 0x000000011500780c */ /* 0x000fe20003f25070 */
[----:B------:R-:W-:Y:S01]  /*1180*/  IMAD.IADD R11, R13, 0x1, -R10 ;  /* 0x000000010d0b7824 */ /* 0x000fe200078e0a0a */
[----:B------:R0:W3:Y:S02]  /*1190*/  LD.E.U8 R21, desc[UR36][R6.64+0x6] ;  /* 0x0000062406157980 */ /* 0x0000e4000c101100 */
[----:B--2---:R-:W-:-:S04]  /*11a0*/  SEL R8, R8, RZ, !P1 ;  /* 0x000000ff08087207 */ /* 0x004fc80004800000 */
[----:B------:R-:W-:Y:S02]  /*11b0*/  IADD3 R20, PT, PT, R8, R9, R20 ;  /* 0x0000000908147210 */ /* 0x000fe40007ffe014 */
[----:B------:R-:W-:-:S04]  /*11c0*/  SHF.R.S32.HI R8, RZ, 0x1f, R11 ;  /* 0x0000001fff087819 */ /* 0x000fc8000001140b */
[----:B------:R-:W-:-:S04]  /*11d0*/  LEA.HI R8, R8, R11, RZ, 0x3 ;  /* 0x0000000b08087211 */ /* 0x000fc800078f18ff */
[----:B------:R-:W-:Y:S02]  /*11e0*/  SHF.R.S32.HI R9, RZ, 0x3, R8 ;  /* 0x00000003ff097819 */ /* 0x000fe40000011408 */
[----:B------:R-:W-:Y:S02]  /*11f0*/  LOP3.LUT R26, R8, 0xfffffff8, RZ, 0xc0, !PT ;  /* 0xfffffff8081a7812 */ /* 0x000fe400078ec0ff */
[----:B------:R-:W-:-:S04]  /*1200*/  IADD3 R8, P0, PT, R9, R4, RZ ;  /* 0x0000000409087210 */ /* 0x000fc80007f1e0ff */
[----:B------:R-:W-:-:S05]  /*1210*/  LEA.HI.X.SX32 R9, R9, R5, 0x1, P0 ;  /* 0x0000000509097211 */ /* 0x000fca00000f0eff */
[----:B------:R-:W2:Y:S01]  /*1220*/  LDG.E.U8 R8, desc[UR36][R8.64] ;  /* 0x0000002408087981 */ /* 0x000ea2000c1e1100 */
[----:B------:R-:W-:Y:S01]  /*1230*/  IADD3 R11, PT, PT, R26, 0x7, -R11 ;  /* 0x000000071a0b7810 */ /* 0x000fe20007ffe80b */
[----:B------:R-:W-:-:S05]  /*1240*/  VIADD R14, R14, 0xfffffffa ;  /* 0xfffffffa0e0e7836 */ /* 0x000fca0000000000 */
[----:B0-----:R-:W-:-:S04]  /*1250*/  SHF.R.S32.HI R7, RZ, 0x1f, R14 ;  /* 0x0000001fff077819 */ /* 0x001fc8000001140e */
[----:B------:R-:W-:Y:S02]  /*1260*/  LEA.HI R7, R7, R14, RZ, 0x3 ;  /* 0x0000000e07077211 */ /* 0x000fe400078f18ff */
[----:B--2---:R-:W-:-:S04]  /*1270*/  SHF.R.U32.HI R11, RZ, R11, R8 ;  /* 0x0000000bff0b7219 */ /* 0x004fc80000011608 */
[----:B------:R-:W-:-:S04]  /*1280*/  LOP3.LUT R11, R11, 0x1, RZ, 0xc0, !PT ;  /* 0x000000010b0b7812 */ /* 0x000fc800078ec0ff */
[----:B------:R-:W-:Y:S02]  /*1290*/  ISETP.NE.U32.AND P1, PT, R11, 0x1, PT ;  /* 0x000000010b00780c */ /* 0x000fe40003f25070 */
[----:B------:R-:W-:Y:S02]  /*12a0*/  LOP3.LUT R11, R7, 0xfffffff8, RZ, 0xc0, !PT ;  /* 0xfffffff8070b7812 */ /* 0x000fe400078ec0ff */
[----:B------:R-:W-:-:S04]  /*12b0*/  SHF.R.S32.HI R7, RZ, 0x3, R7 ;  /* 0x00000003ff077819 */ /* 0x000fc80000011407 */
[----:B------:R-:W-:-:S04]  /*12c0*/  IADD3 R6, P0, PT, R7, R4, RZ ;  /* 0x0000000407067210 */ /* 0x000fc80007f1e0ff */
[----:B------:R-:W-:-:S05]  /*12d0*/  LEA.HI.X.SX32 R7, R7, R5, 0x1, P0 ;  /* 0x0000000507077211 */ /* 0x000fca00000f0eff */
[----:B------:R-:W2:Y:S01]  /*12e0*/  LDG.E.U8 R6, desc[UR36][R6.64] ;  /* 0x0000002406067981 */ /* 0x000ea2000c1e1100 */
[----:B------:R-:W-:Y:S02]  /*12f0*/  IADD3 R11, PT, PT, R11, 0x7, -R14 ;  /* 0x000000070b0b7810 */ /* 0x000fe40007ffe80e */
[----:B------:R-:W-:-:S04]  /*1300*/  LOP3.LUT R9, R12, 0x7ffffff8, RZ, 0xc0, !PT ;  /* 0x7ffffff80c097812 */ /* 0x000fc800078ec0ff */
[----:B------:R-:W-:Y:S02]  /*1310*/  ISETP.NE.AND P2, PT, R10, R9, PT ;  /* 0x000000090a00720c */ /* 0x000fe40003f45270 */
[----:B-----5:R-:W-:Y:S01]  /*1320*/  SEL R25, R25, RZ, !P1 ;  /* 0x000000ff19197207 */ /* 0x020fe20004800000 */
[----:B------:R-:W-:Y:S01]  /*1330*/  VIADD R15, R15, 0x8 ;  /* 0x000000080f0f7836 */ /* 0x000fe20000000000 */
[----:B--2---:R-:W-:-:S04]  /*1340*/  SHF.R.U32.HI R11, RZ, R11, R6 ;  /* 0x0000000bff0b7219 */ /* 0x004fc80000011606 */
[----:B------:R-:W-:-:S04]  /*1350*/  LOP3.LUT R11, R11, 0x1, RZ, 0xc0, !PT ;  /* 0x000000010b0b7812 */ /* 0x000fc800078ec0ff */
[----:B------:R-:W-:-:S04]  /*1360*/  ISETP.NE.U32.AND P0, PT, R11, 0x1, PT ;  /* 0x000000010b00780c */ /* 0x000fc80003f05070 */
[----:B---3--:R-:W-:-:S04]  /*1370*/  SEL R21, R21, RZ, !P0 ;  /* 0x000000ff15157207 */ /* 0x008fc80004000000 */
[----:B------:R-:W-:Y:S01]  /*1380*/  IADD3 R10, PT, PT, R25, R21, R20 ;  /* 0x00000015190a7210 */ /* 0x000fe20007ffe014 */
[----:B------:R-:W-:Y:S06]  /*1390*/  @P2 BRA `(.L_x_15) ;  /* 0xfffffff8000c2947 */ /* 0x000fec000383ffff */
.L_x_14:
[----:B------:R-:W-:Y:S05]  /*13a0*/  BSYNC.RECONVERGENT B2 ;  /* 0x0000000000027941 */ /* 0x000fea0003800200 */
.L_x_13:
[----:B------:R-:W-:Y:S01]  /*13b0*/  LOP3.LUT P0, R6, R12, 0x7, RZ, 0xc0, !PT ;  /* 0x000000070c067812 */ /* 0x000fe2000780c0ff */
[----:B------:R-:W-:-:S12]  /*13c0*/  BSSY.RECONVERGENT B2, `(.L_x_16) ;  /* 0x0000082000027945 */ /* 0x000fd80003800200 */
[----:B------:R-:W-:Y:S05]  /*13d0*/  @!P0 BRA `(.L_x_17) ;  /* 0x0000000800008947 */ /* 0x000fea0003800000 */
[----:B------:R-:W-:Y:S01]  /*13e0*/  ISETP.GE.U32.AND P0, PT, R6, 0x4, PT ;  /* 0x000000040600780c */ /* 0x000fe20003f06070 */
[----:B------:R-:W-:-:S12]  /*13f0*/  BSSY.RECONVERGENT B3, `(.L_x_18) ;  /* 0x0000041000037945 */ /* 0x000fd80003800200 */
[----:B------:R-:W-:Y:S05]  /*1400*/  @!P0 BRA `(.L_x_19) ;  /* 0x0000000000fc8947 */ /* 0x000fea0003800000 */
[----:B------:R-:W-:Y:S01]  /*1410*/  LOP3.LUT R8, RZ, R15, RZ, 0x33, !PT ;  /* 0x0000000fff087212 */ /* 0x000fe200078e33ff */
[----:B------:R-:W-:-:S04]  /*1420*/  IMAD R11, R24, R27, R3 ;  /* 0x0000001b180b7224 */ /* 0x000fc800078e0203 */
        /* <DEDUP_REMOVED lines=15> */
[----:B------:R-:W3:Y:S01]  /*1520*/  LDG.E.U8 R8, desc[UR36][R8.64] ;  /* 0x0000002408087981 */ /* 0x000ee2000c1e1100 */
[----:B--2---:R-:W-:Y:S02]  /*1530*/  SHF.R.U32.HI R21, RZ, R21, R6 ;  /* 0x00000015ff157219 */ /* 0x004fe40000011606 */
[----:B------:R-:W-:-:S05]  /*1540*/  IADD3 R6, P0, PT, R15, R30, RZ ;  /* 0x0000001e0f067210 */ /* 0x000fca0007f1e0ff */
[----:B------:R-:W-:-:S05]  /*1550*/  IMAD.X R7, RZ, RZ, R31, P0 ;  /* 0x000000ffff077224 */ /* 0x000fca00000e061f */
[----:B------:R-:W2:Y:S04]  /*1560*/  LD.E.U8 R20, desc[UR36][R6.64] ;  /* 0x0000002406147980 */ /* 0x000ea8000c101100 */
[----:B------:R-:W4:Y:S01]  /*1570*/  LD.E.U8 R14, desc[UR36][R6.64+0x1] ;  /* 0x00000124060e7980 */ /* 0x000f22000c101100 */
[----:B------:R-:W-:Y:S02]  /*1580*/  LOP3.LUT R26, R13, 0xfffffff8, RZ, 0xc0, !PT ;  /* 0xfffffff80d1a7812 */ /* 0x000fe400078ec0ff */
[----:B------:R-:W-:Y:S02]  /*1590*/  LOP3.LUT R21, R21, 0x1, RZ, 0xc0, !PT ;  /* 0x0000000115157812 */ /* 0x000fe400078ec0ff */
[----:B------:R-:W-:Y:S02]  /*15a0*/  IADD3 R13, PT, PT, R26, 0x7, -R11 ;  /* 0x000000071a0d7810 */ /* 0x000fe40007ffe80b */
[----:B------:R-:W-:-:S02]  /*15b0*/  ISETP.NE.U32.AND P1, PT, R21, 0x1, PT ;  /* 0x000000011500780c */ /* 0x000fc40003f25070 */
[----:B---3--:R-:W-:Y:S01]  /*15c0*/  SHF.R.U32.HI R13, RZ, R13, R8 ;  /* 0x0000000dff0d7219 */ /* 0x008fe20000011608 */
[----:B------:R-:W-:-:S03]  /*15d0*/  VIADD R8, R11, 0xfffffffe ;  /* 0xfffffffe0b087836 */ /* 0x000fc60000000000 */
[----:B------:R-:W-:-:S04]  /*15e0*/  LOP3.LUT R13, R13, 0x1, RZ, 0xc0, !PT ;  /* 0x000000010d0d7812 */ /* 0x000fc800078ec0ff */
[----:B------:R-:W-:Y:S01]  /*15f0*/  ISETP.NE.U32.AND P0, PT, R13, 0x1, PT ;  /* 0x000000010d00780c */ /* 0x000fe20003f05070 */
[----:B------:R-:W-:Y:S01]  /*1600*/  VIADD R11, R11, 0xfffffffd ;  /* 0xfffffffd0b0b7836 */ /* 0x000fe20000000000 */
[----:B------:R-:W3:Y:S04]  /*1610*/  LD.E.U8 R13, desc[UR36][R6.64+0x2] ;  /* 0x00000224060d7980 */ /* 0x000ee8000c101100 */
[----:B------:R-:W-:-:S04]  /*1620*/  SHF.R.S32.HI R26, RZ, 0x1f, R11 ;  /* 0x0000001fff1a7819 */ /* 0x000fc8000001140b */
[----:B------:R-:W-:Y:S02]  /*1630*/  LEA.HI R26, R26, R11, RZ, 0x3 ;  /* 0x0000000b1a1a7211 */ /* 0x000fe400078f18ff */
[----:B--2---:R-:W-:Y:S02]  /*1640*/  SEL R9, R20, RZ, !P0 ;  /* 0x000000ff14097207 */ /* 0x004fe40004000000 */
[----:B----4-:R-:W-:-:S04]  /*1650*/  SEL R14, R14, RZ, !P1 ;  /* 0x000000ff0e0e7207 */ /* 0x010fc80004800000 */
[----:B------:R-:W-:Y:S02]  /*1660*/  IADD3 R10, PT, PT, R14, R9, R10 ;  /* 0x000000090e0a7210 */ /* 0x000fe40007ffe00a */
[----:B------:R-:W-:Y:S01]  /*1670*/  SHF.R.S32.HI R9, RZ, 0x1f, R8 ;  /* 0x0000001fff097819 */ /* 0x000fe20000011408 */
[----:B------:R0:W2:Y:S03]  /*1680*/  LD.E.U8 R14, desc[UR36][R6.64+0x3] ;  /* 0x00000324060e7980 */ /* 0x0000a6000c101100 */
[----:B------:R-:W-:-:S04]  /*1690*/  LEA.HI R9, R9, R8, RZ, 0x3 ;  /* 0x0000000809097211 */ /* 0x000fc800078f18ff */
[----:B------:R-:W-:Y:S02]  /*16a0*/  LOP3.LUT R21, R9, 0xfffffff8, RZ, 0xc0, !PT ;  /* 0xfffffff809157812 */ /* 0x000fe400078ec0ff */
[----:B------:R-:W-:Y:S02]  /*16b0*/  SHF.R.S32.HI R9, RZ, 0x3, R9 ;  /* 0x00000003ff097819 */ /* 0x000fe40000011409 */
[----:B------:R-:W-:Y:S02]  /*16c0*/  IADD3 R20, PT, PT, R21, 0x7, -R8 ;  /* 0x0000000715147810 */ /* 0x000fe40007ffe808 */
[----:B------:R-:W-:Y:S02]  /*16d0*/  IADD3 R8, P0, PT, R9, R4, RZ ;  /* 0x0000000409087210 */ /* 0x000fe40007f1e0ff */
[----:B0-----:R-:W-:Y:S02]  /*16e0*/  LOP3.LUT R6, R26, 0xfffffff8, RZ, 0xc0, !PT ;  /* 0xfffffff81a067812 */ /* 0x001fe400078ec0ff */
[----:B------:R-:W-:-:S02]  /*16f0*/  SHF.R.S32.HI R26, RZ, 0x3, R26 ;  /* 0x00000003ff1a7819 */ /* 0x000fc4000001141a */
[-C--:B------:R-:W-:Y:S02]  /*1700*/  LEA.HI.X.SX32 R9, R9, R5.reuse, 0x1, P0 ;  /* 0x0000000509097211 */ /* 0x080fe400000f0eff */
[----:B------:R-:W-:Y:S02]  /*1710*/  IADD3 R11, PT, PT, R6, 0x7, -R11 ;  /* 0x00000007060b7810 */ /* 0x000fe40007ffe80b */
[C---:B------:R-:W-:Y:S02]  /*1720*/  IADD3 R6, P0, PT, R26.reuse, R4, RZ ;  /* 0x000000041a067210 */ /* 0x040fe40007f1e0ff */
[----:B------:R-:W4:Y:S02]  /*1730*/  LDG.E.U8 R9, desc[UR36][R8.64] ;  /* 0x0000002408097981 */ /* 0x000f24000c1e1100 */
[----:B------:R-:W-:-:S05]  /*1740*/  LEA.HI.X.SX32 R7, R26, R5, 0x1, P0 ;  /* 0x000000051a077211 */ /* 0x000fca00000f0eff */
[----:B------:R-:W5:Y:S01]  /*1750*/  LDG.E.U8 R6, desc[UR36][R6.64] ;  /* 0x0000002406067981 */ /* 0x000f62000c1e1100 */
[----:B------:R-:W-:Y:S01]  /*1760*/  VIADD R15, R15, 0x4 ;  /* 0x000000040f0f7836 */ /* 0x000fe20000000000 */
[----:B----4-:R-:W-:Y:S02]  /*1770*/  SHF.R.U32.HI R20, RZ, R20, R9 ;  /* 0x00000014ff147219 */ /* 0x010fe40000011609 */
[----:B-----5:R-:W-:Y:S02]  /*1780*/  SHF.R.U32.HI R11, RZ, R11, R6 ;  /* 0x0000000bff0b7219 */ /* 0x020fe40000011606 */
[----:B------:R-:W-:Y:S02]  /*1790*/  LOP3.LUT R20, R20, 0x1, RZ, 0xc0, !PT ;  /* 0x0000000114147812 */ /* 0x000fe400078ec0ff */
[----:B------:R-:W-:Y:S02]  /*17a0*/  LOP3.LUT R11, R11, 0x1, RZ, 0xc0, !PT ;  /* 0x000000010b0b7812 */ /* 0x000fe400078ec0ff */
[----:B------:R-:W-:-:S02]  /*17b0*/  ISETP.NE.U32.AND P0, PT, R20, 0x1, PT ;  /* 0x000000011400780c */ /* 0x000fc40003f05070 */
[----:B------:R-:W-:Y:S02]  /*17c0*/  ISETP.NE.U32.AND P1, PT, R11, 0x1, PT ;  /* 0x000000010b00780c */ /* 0x000fe40003f25070 */
[----:B---3--:R-:W-:Y:S02]  /*17d0*/  SEL R13, R13, RZ, !P0 ;  /* 0x000000ff0d0d7207 */ /* 0x008fe40004000000 */
[----:B--2---:R-:W-:-:S04]  /*17e0*/  SEL R14, R14, RZ, !P1 ;  /* 0x000000ff0e0e7207 */ /* 0x004fc80004800000 */
[----:B------:R-:W-:-:S07]  /*17f0*/  IADD3 R10, PT, PT, R14, R13, R10 ;  /* 0x0000000d0e0a7210 */ /* 0x000fce0007ffe00a */
.L_x_19:
[----:B------:R-:W-:Y:S05]  /*1800*/  BSYNC.RECONVERGENT B3 ;  /* 0x0000000000037941 */ /* 0x000fea0003800200 */
.L_x_18:
[----:B------:R-:W-:-:S13]  /*1810*/  LOP3.LUT P0, R7, R12, 0x3, RZ, 0xc0, !PT ;  /* 0x000000030c077812 */ /* 0x000fda000780c0ff */
[----:B------:R-:W-:Y:S05]  /*1820*/  @!P0 BRA `(.L_x_17) ;  /* 0x0000000000ec8947 */ /* 0x000fea0003800000 */
[----:B------:R-:W-:Y:S01]  /*1830*/  ISETP.NE.AND P1, PT, R7, 0x1, PT ;  /* 0x000000010700780c */ /* 0x000fe20003f25270 */
[----:B------:R-:W-:Y:S01]  /*1840*/  BSSY.RECONVERGENT B3, `(.L_x_20) ;  /* 0x0000026000037945 */ /* 0x000fe20003800200 */
[----:B------:R-:W-:-:S04]  /*1850*/  LOP3.LUT R6, R12, 0x1, RZ, 0xc0, !PT ;  /* 0x000000010c067812 */ /* 0x000fc800078ec0ff */
[----:B------:R-:W-:-:S07]  /*1860*/  ISETP.NE.U32.AND P0, PT, R6, 0x1, PT ;  /* 0x000000010600780c */ /* 0x000fce0003f05070 */
[----:B------:R-:W-:Y:S06]  /*1870*/  @!P1 BRA `(.L_x_21) ;  /* 0x0000000000889947 */ /* 0x000fec0003800000 */
[----:B------:R-:W-:-:S04]  /*1880*/  IMAD R14, R24, R27, R3 ;  /* 0x0000001b180e7224 */ /* 0x000fc800078e0203 */
[----:B------:R-:W-:-:S05]  /*1890*/  IMAD.IADD R6, R14, 0x1, -R15 ;  /* 0x000000010e067824 */ /* 0x000fca00078e0a0f */
[----:B------:R-:W-:-:S04]  /*18a0*/  SHF.R.S32.HI R7, RZ, 0x1f, R6 ;  /* 0x0000001fff077819 */ /* 0x000fc80000011406 */
[----:B------:R-:W-:-:S04]  /*18b0*/  LEA.HI R7, R7, R6, RZ, 0x3 ;  /* 0x0000000607077211 */ /* 0x000fc800078f18ff */
[----:B------:R-:W-:-:S04]  /*18c0*/  SHF.R.S32.HI R9, RZ, 0x3, R7 ;  /* 0x00000003ff097819 */ /* 0x000fc80000011407 */
[----:B------:R-:W-:-:S04]  /*18d0*/  IADD3 R8, P1, PT, R9, R4, RZ ;  /* 0x0000000409087210 */ /* 0x000fc80007f3e0ff */
[----:B------:R-:W-:-:S05]  /*18e0*/  LEA.HI.X.SX32 R9, R9, R5, 0x1, P1 ;  /* 0x0000000509097211 */ /* 0x000fca00008f0eff */
[----:B------:R0:W2:Y:S01]  /*18f0*/  LDG.E.U8 R11, desc[UR36][R8.64] ;  /* 0x00000024080b7981 */ /* 0x0000a2000c1e1100 */
[----:B------:R-:W-:Y:S02]  /*1900*/  LOP3.LUT R13, RZ, R15, RZ, 0x33, !PT ;  /* 0x0000000fff0d7212 */ /* 0x000fe400078e33ff */
[----:B------:R-:W-:-:S03]  /*1910*/  LOP3.LUT R7, R7, 0xfffffff8, RZ, 0xc0, !PT ;  /* 0xfffffff807077812 */ /* 0x000fc600078ec0ff */
[----:B------:R-:W-:-:S05]  /*1920*/  IMAD.IADD R13, R14, 0x1, R13 ;  /* 0x000000010e0d7824 */ /* 0x000fca00078e020d */
[----:B------:R-:W-:-:S04]  /*1930*/  SHF.R.S32.HI R14, RZ, 0x1f, R13 ;  /* 0x0000001fff0e7819 */ /* 0x000fc8000001140d */
[----:B------:R-:W-:Y:S02]  /*1940*/  LEA.HI R20, R14, R13, RZ, 0x3 ;  /* 0x0000000d0e147211 */ /* 0x000fe400078f18ff */
[----:B------:R-:W-:Y:S02]  /*1950*/  IADD3 R14, PT, PT, R7, 0x7, -R6 ;  /* 0x00000007070e7810 */ /* 0x000fe40007ffe806 */
[----:B------:R-:W-:Y:S02]  /*1960*/  SHF.R.S32.HI R7, RZ, 0x3, R20 ;  /* 0x00000003ff077819 */ /* 0x000fe40000011414 */
[----:B------:R-:W-:Y:S02]  /*1970*/  LOP3.LUT R20, R20, 0xfffffff8, RZ, 0xc0, !PT ;  /* 0xfffffff814147812 */ /* 0x000fe400078ec0ff */
[----:B------:R-:W-:Y:S02]  /*1980*/  IADD3 R6, P1, PT, R7, R4, RZ ;  /* 0x0000000407067210 */ /* 0x000fe40007f3e0ff */
[----:B------:R-:W-:-:S02]  /*1990*/  IADD3 R13, PT, PT, R20, 0x7, -R13 ;  /* 0x00000007140d7810 */ /* 0x000fc40007ffe80d */
[----:B------:R-:W-:Y:S02]  /*19a0*/  LEA.HI.X.SX32 R7, R7, R5, 0x1, P1 ;  /* 0x0000000507077211 */ /* 0x000fe400008f0eff */
[----:B0-----:R-:W-:-:S03]  /*19b0*/  IADD3 R8, P1, PT, R15, R30, RZ ;  /* 0x0000001e0f087210 */ /* 0x001fc60007f3e0ff */
[----:B------:R-:W3:Y:S02]  /*19c0*/  LDG.E.U8 R6, desc[UR36][R6.64] ;  /* 0x0000002406067981 */ /* 0x000ee4000c1e1100 */
[----:B------:R-:W-:-:S05]  /*19d0*/  IMAD.X R9, RZ, RZ, R31, P1 ;  /* 0x000000ffff097224 */ /* 0x000fca00008e061f */
[----:B------:R-:W4:Y:S01]  /*19e0*/  LD.E.U8 R20, desc[UR36][R8.64+0x1] ;  /* 0x0000012408147980 */ /* 0x000f22000c101100 */
[----:B--2---:R-:W-:-:S03]  /*19f0*/  SHF.R.U32.HI R14, RZ, R14, R11 ;  /* 0x0000000eff0e7219 */ /* 0x004fc6000001160b */
[----:B------:R-:W2:Y:S01]  /*1a00*/  LD.E.U8 R11, desc[UR36][R8.64] ;  /* 0x00000024080b7980 */ /* 0x000ea2000c101100 */
[----:B------:R-:W-:-:S04]  /*1a10*/  LOP3.LUT R14, R14, 0x1, RZ, 0xc0, !PT ;  /* 0x000000010e0e7812 */ /* 0x000fc800078ec0ff */
[----:B------:R-:W-:Y:S01]  /*1a20*/  ISETP.NE.U32.AND P1, PT, R14, 0x1, PT ;  /* 0x000000010e00780c */ /* 0x000fe20003f25070 */
[----:B------:R-:W-:Y:S01]  /*1a30*/  VIADD R15, R15, 0x2 ;  /* 0x000000020f0f7836 */ /* 0x000fe20000000000 */
[----:B---3--:R-:W-:-:S04]  /*1a40*/  SHF.R.U32.HI R13, RZ, R13, R6 ;  /* 0x0000000dff0d7219 */ /* 0x008fc80000011606 */
[----:B------:R-:W-:-:S04]  /*1a50*/  LOP3.LUT R13, R13, 0x1, RZ, 0xc0, !PT ;  /* 0x000000010d0d7812 */ /* 0x000fc800078ec0ff */
[----:B------:R-:W-:-:S04]  /*1a60*/  ISETP.NE.U32.AND P2, PT, R13, 0x1, PT ;  /* 0x000000010d00780c */ /* 0x000fc80003f45070 */
[----:B----4-:R-:W-:Y:S02]  /*1a70*/  SEL R20, R20, RZ, !P2 ;  /* 0x000000ff14147207 */ /* 0x010fe40005000000 */
[----:B--2---:R-:W-:-:S04]  /*1a80*/  SEL R11, R11, RZ, !P1 ;  /* 0x000000ff0b0b7207 */ /* 0x004fc80004800000 */
[----:B------:R-:W-:-:S07]  /*1a90*/  IADD3 R10, PT, PT, R20, R11, R10 ;  /* 0x0000000b140a7210 */ /* 0x000fce0007ffe00a */
.L_x_21:
[----:B------:R-:W-:Y:S05]  /*1aa0*/  BSYNC.RECONVERGENT B3 ;  /* 0x0000000000037941 */ /* 0x000fea0003800200 */
.L_x_20:
[----:B------:R-:W-:Y:S05]  /*1ab0*/  @P0 BRA `(.L_x_17) ;  /* 0x0000000000480947 */ /* 0x000fea0003800000 */
[----:B------:R-:W-:-:S04]  /*1ac0*/  IMAD R8, R24, R27, R3 ;  /* 0x0000001b18087224 */ /* 0x000fc800078e0203 */
[----:B------:R-:W-:-:S05]  /*1ad0*/  IMAD.IADD R8, R8, 0x1, -R15 ;  /* 0x0000000108087824 */ /* 0x000fca00078e0a0f */
[----:B------:R-:W-:-:S04]  /*1ae0*/  SHF.R.S32.HI R7, RZ, 0x1f, R8 ;  /* 0x0000001fff077819 */ /* 0x000fc80000011408 */
[----:B------:R-:W-:-:S04]  /*1af0*/  LEA.HI R9, R7, R8, RZ, 0x3 ;  /* 0x0000000807097211 */ /* 0x000fc800078f18ff */
[----:B------:R-:W-:-:S04]  /*1b00*/  SHF.R.S32.HI R6, RZ, 0x3, R9 ;  /* 0x00000003ff067819 */ /* 0x000fc80000011409 */
[----:B------:R-:W-:-:S04]  /*1b10*/  IADD3 R4, P0, PT, R6, R4, RZ ;  /* 0x0000000406047210 */ /* 0x000fc80007f1e0ff */
[----:B------:R-:W-:Y:S02]  /*1b20*/  LEA.HI.X.SX32 R5, R6, R5, 0x1, P0 ;  /* 0x0000000506057211 */ /* 0x000fe400000f0eff */
[----:B------:R-:W-:-:S03]  /*1b30*/  IADD3 R6, P0, PT, R15, R30, RZ ;  /* 0x0000001e0f067210 */ /* 0x000fc60007f1e0ff */
[----:B------:R-:W2:Y:S02]  /*1b40*/  LDG.E.U8 R4, desc[UR36][R4.64] ;  /* 0x0000002404047981 */ /* 0x000ea4000c1e1100 */
[----:B------:R-:W-:-:S05]  /*1b50*/  IMAD.X R7, RZ, RZ, R31, P0 ;  /* 0x000000ffff077224 */ /* 0x000fca00000e061f */
[----:B------:R-:W3:Y:S01]  /*1b60*/  LD.E.U8 R6, desc[UR36][R6.64] ;  /* 0x0000002406067980 */ /* 0x000ee2000c101100 */
[----:B------:R-:W-:-:S04]  /*1b70*/  LOP3.LUT R9, R9, 0xfffffff8, RZ, 0xc0, !PT ;  /* 0xfffffff809097812 */ /* 0x000fc800078ec0ff */
[----:B------:R-:W-:-:S04]  /*1b80*/  IADD3 R9, PT, PT, R9, 0x7, -R8 ;  /* 0x0000000709097810 */ /* 0x000fc80007ffe808 */
[----:B--2---:R-:W-:-:S04]  /*1b90*/  SHF.R.U32.HI R9, RZ, R9, R4 ;  /* 0x00000009ff097219 */ /* 0x004fc80000011604 */
[----:B------:R-:W-:-:S04]  /*1ba0*/  LOP3.LUT R9, R9, 0x1, RZ, 0xc0, !PT ;  /* 0x0000000109097812 */ /* 0x000fc800078ec0ff */
[----:B------:R-:W-:-:S04]  /*1bb0*/  ISETP.NE.U32.AND P0, PT, R9, 0x1, PT ;  /* 0x000000010900780c */ /* 0x000fc80003f05070 */
[----:B---3--:R-:W-:-:S05]  /*1bc0*/  SEL R9, R6, RZ, !P0 ;  /* 0x000000ff06097207 */ /* 0x008fca0004000000 */
[----:B------:R-:W-:-:S07]  /*1bd0*/  IMAD.IADD R10, R10, 0x1, R9 ;  /* 0x000000010a0a7824 */ /* 0x000fce00078e0209 */
.L_x_17:
[----:B------:R-:W-:Y:S05]  /*1be0*/  BSYNC.RECONVERGENT B2 ;  /* 0x0000000000027941 */ /* 0x000fea0003800200 */
.L_x_16:
[----:B------:R-:W-:-:S07]  /*1bf0*/  LOP3.LUT R10, R10, 0x1, RZ, 0xc0, !PT ;  /* 0x000000010a0a7812 */ /* 0x000fce00078ec0ff */
.L_x_12:
[----:B------:R-:W-:Y:S05]  /*1c00*/  BSYNC.RECONVERGENT B1 ;  /* 0x0000000000017941 */ /* 0x000fea0003800200 */
.L_x_11:
[----:B------:R-:W-:Y:S01]  /*1c10*/  ISETP.NE.AND P0, PT, R10, RZ, PT ;  /* 0x000000ff0a00720c */ /* 0x000fe20003f05270 */
[----:B------:R-:W-:-:S12]  /*1c20*/  BSSY.RECONVERGENT B1, `(.L_x_22) ;  /* 0x0000270000017945 */ /* 0x000fd80003800200 */
[----:B------:R-:W-:Y:S05]  /*1c30*/  @!P0 BRA `(.L_x_23) ;  /* 0x0000002400b88947 */ /* 0x000fea0003800000 */
[----:B------:R-:W-:Y:S01]  /*1c40*/  ISETP.GE.U32.AND P0, PT, R24, 0x10, PT ;  /* 0x000000101800780c */ /* 0x000fe20003f06070 */
[----:B------:R-:W-:-:S12]  /*1c50*/  IMAD.MOV.U32 R13, RZ, RZ, RZ ;  /* 0x000000ffff0d7224 */ /* 0x000fd800078e00ff */
[----:B------:R-:W-:Y:S05]  /*1c60*/  @!P0 BRA `(.L_x_24) ;  /* 0x0000000000f48947 */ /* 0x000fea0003800000 */
[----:B------:R-:W-:Y:S01]  /*1c70*/  BSSY.RECONVERGENT B2, `(.L_x_24) ;  /* 0x000003c000027945 */ /* 0x000fe20003800200 */
[----:B------:R-:W-:-:S07]  /*1c80*/  IMAD.MOV.U32 R11, RZ, RZ, RZ ;  /* 0x000000ffff0b7224 */ /* 0x000fce00078e00ff */
.L_x_25:
[----:B------:R-:W-:-:S05]  /*1c90*/  IADD3 R8, P1, PT, R11, R30, RZ ;  /* 0x0000001e0b087210 */ /* 0x000fca0007f3e0ff */
[----:B------:R-:W-:-:S05]  /*1ca0*/  IMAD.X R9, RZ, RZ, R31, P1 ;  /* 0x000000ffff097224 */ /* 0x000fca00008e061f */
[----:B------:R-:W2:Y:S01]  /*1cb0*/  LD.E.U8 R13, desc[UR36][R8.64] ;  /* 0x00000024080d7980 */ /* 0x000ea2000c101100 */
[C---:B----4-:R-:W-:Y:S02]  /*1cc0*/  IADD3 R6, P1, PT, R11.reuse, R18, RZ ;  /* 0x000000120b067210 */ /* 0x050fe40007f3e0ff */
[----:B------:R-:W-:-:S03]  /*1cd0*/  IADD3 R4, P2, PT, R11, R22, RZ ;  /* 0x000000160b047210 */ /* 0x000fc60007f5e0ff */
[----:B------:R-:W-:Y:S02]  /*1ce0*/  IMAD.X R7, RZ, RZ, R19, P1 ;  /* 0x000000ffff077224 */ /* 0x000fe400008e0613 */
[----:B------:R-:W-:-:S03]  /*1cf0*/  IMAD.X R5, RZ, RZ, R23, P2 ;  /* 0x000000ffff057224 */ /* 0x000fc600010e0617 */
[----:B--2---:R0:W-:Y:S04]  /*1d00*/  ST.E.U8 desc[UR36][R6.64], R13 ;  /* 0x0000000d06007985 */ /* 0x0041e8000c101124 */
[----:B------:R-:W-:Y:S04]  /*1d10*/  ST.E.U8 desc[UR36][R4.64], RZ ;  /* 0x000000ff04007985 */ /* 0x000fe8000c101124 */
[----:B------:R-:W2:Y:S04]  /*1d20*/  LD.E.U8 R15, desc[UR36][R8.64+0x1] ;  /* 0x00000124080f7980 */ /* 0x000ea8000c101100 */
[----:B--2---:R1:W-:Y:S04]  /*1d30*/  ST.E.U8 desc[UR36][R6.64+0x1], R15 ;  /* 0x0000010f06007985 */ /* 0x0043e8000c101124 */
[----:B------:R-:W-:Y:S04]  /*1d40*/  ST.E.U8 desc[UR36][R4.64+0x1], RZ ;  /* 0x000001ff04007985 */ /* 0x000fe8000c101124 */
[----:B------:R-:W2:Y:S04]  /*1d50*/  LD.E.U8 R21, desc[UR36][R8.64+0x2] ;  /* 0x0000022408157980 */ /* 0x000ea8000c101100 */
[----:B--2---:R2:W-:Y:S04]  /*1d60*/  ST.E.U8 desc[UR36][R6.64+0x2], R21 ;  /* 0x0000021506007985 */ /* 0x0045e8000c101124 */
[----:B------:R-:W-:Y:S04]  /*1d70*/  ST.E.U8 desc[UR36][R4.64+0x2], RZ ;  /* 0x000002ff04007985 */ /* 0x000fe8000c101124 */
[----:B------:R-:W3:Y:S04]  /*1d80*/  LD.E.U8 R25, desc[UR36][R8.64+0x3] ;  /* 0x0000032408197980 */ /* 0x000ee8000c101100 */
[----:B---3--:R3:W-:Y:S04]  /*1d90*/  ST.E.U8 desc[UR36][R6.64+0x3], R25 ;  /* 0x0000031906007985 */ /* 0x0087e8000c101124 */
[----:B------:R-:W-:Y:S04]  /*1da0*/  ST.E.U8 desc[UR36][R4.64+0x3], RZ ;  /* 0x000003ff04007985 */ /* 0x000fe8000c101124 */
[----:B0-----:R-:W4:Y:S04]  /*1db0*/  LD.E.U8 R13, desc[UR36][R8.64+0x4] ;  /* 0x00000424080d7980 */ /* 0x001f28000c101100 */
[----:B----4-:R0:W-:Y:S04]  /*1dc0*/  ST.E.U8 desc[UR36][R6.64+0x4], R13 ;  /* 0x0000040d06007985 */ /* 0x0101e8000c101124 */
[----:B------:R-:W-:Y:S04]  /*1dd0*/  ST.E.U8 desc[UR36][R4.64+0x4], RZ ;  /* 0x000004ff04007985 */ /* 0x000fe8000c101124 */
[----:B-1----:R-:W4:Y:S04]  /*1de0*/  LD.E.U8 R15, desc[UR36][R8.64+0x5] ;  /* 0x00000524080f7980 */ /* 0x002f28000c101100 */
[----:B----4-:R1:W-:Y:S04]  /*1df0*/  ST.E.U8 desc[UR36][R6.64+0x5], R15 ;  /* 0x0000050f06007985 */ /* 0x0103e8000c101124 */
[----:B------:R-:W-:Y:S04]  /*1e00*/  ST.E.U8 desc[UR36][R4.64+0x5], RZ ;  /* 0x000005ff04007985 */ /* 0x000fe8000c101124 */
[----:B--2---:R-:W2:Y:S04]  /*1e10*/  LD.E.U8 R21, desc[UR36][R8.64+0x6] ;  /* 0x0000062408157980 */ /* 0x004ea8000c101100 */
[----:B--2---:R2:W-:Y:S04]  /*1e20*/  ST.E.U8 desc[UR36][R6.64+0x6], R21 ;  /* 0x0000061506007985 */ /* 0x0045e8000c101124 */
[----:B------:R-:W-:Y:S04]  /*1e30*/  ST.E.U8 desc[UR36][R4.64+0x6], RZ ;  /* 0x000006ff04007985 */ /* 0x000fe8000c101124 */
[----:B---3--:R-:W3:Y:S04]  /*1e40*/  LD.E.U8 R25, desc[UR36][R8.64+0x7] ;  /* 0x0000072408197980 */ /* 0x008ee8000c101100 */
        /* <DEDUP_REMOVED lines=16> */
[----:B------:R4:W-:Y:S04]  /*1f50*/  ST.E.U8 desc[UR36][R4.64+0xc], RZ ;  /* 0x00000cff04007985 */ /* 0x0009e8000c101124 */
[----:B-1----:R-:W5:Y:S04]  /*1f60*/  LD.E.U8 R15, desc[UR36][R8.64+0xd] ;  /* 0x00000d24080f7980 */ /* 0x002f68000c101100 */
[----:B-----5:R4:W-:Y:S04]  /*1f70*/  ST.E.U8 desc[UR36][R6.64+0xd], R15 ;  /* 0x00000d0f06007985 */ /* 0x0209e8000c101124 */
[----:B------:R4:W-:Y:S04]  /*1f80*/  ST.E.U8 desc[UR36][R4.64+0xd], RZ ;  /* 0x00000dff04007985 */ /* 0x0009e8000c101124 */
[----:B--2---:R-:W2:Y:S04]  /*1f90*/  LD.E.U8 R21, desc[UR36][R8.64+0xe] ;  /* 0x00000e2408157980 */ /* 0x004ea8000c101100 */
[----:B--2---:R4:W-:Y:S04]  /*1fa0*/  ST.E.U8 desc[UR36][R6.64+0xe], R21 ;  /* 0x00000e1506007985 */ /* 0x0049e8000c101124 */
[----:B------:R4:W-:Y:S04]  /*1fb0*/  ST.E.U8 desc[UR36][R4.64+0xe], RZ ;  /* 0x00000eff04007985 */ /* 0x0009e8000c101124 */
[----:B---3--:R-:W2:Y:S01]  /*1fc0*/  LD.E.U8 R25, desc[UR36][R8.64+0xf] ;  /* 0x00000f2408197980 */ /* 0x008ea2000c101100 */
[----:B------:R-:W-:Y:S01]  /*1fd0*/  VIADD R11, R11, 0x10 ;  /* 0x000000100b0b7836 */ /* 0x000fe20000000000 */
[----:B0-----:R-:W-:-:S04]  /*1fe0*/  LOP3.LUT R13, R24, 0x7ffffff0, RZ, 0xc0, !PT ;  /* 0x7ffffff0180d7812 */ /* 0x001fc800078ec0ff */
[----:B------:R-:W-:Y:S01]  /*1ff0*/  ISETP.NE.AND P1, PT, R11, R13, PT ;  /* 0x0000000d0b00720c */ /* 0x000fe20003f25270 */
[----:B--2---:R4:W-:Y:S04]  /*2000*/  ST.E.U8 desc[UR36][R6.64+0xf], R25 ;  /* 0x00000f1906007985 */ /* 0x0049e8000c101124 */
[----:B------:R4:W-:Y:S08]  /*2010*/  ST.E.U8 desc[UR36][R4.64+0xf], RZ ;  /* 0x00000fff04007985 */ /* 0x0009f0000c101124 */
[----:B------:R-:W-:Y:S05]  /*2020*/  @P1 BRA `(.L_x_25) ;  /* 0xfffffffc00181947 */ /* 0x000fea000383ffff */
[----:B------:R-:W-:Y:S05]  /*2030*/  BSYNC.RECONVERGENT B2 ;  /* 0x0000000000027941 */ /* 0x000fea0003800200 */
.L_x_24:
[C---:B------:R-:W-:Y:S02]  /*2040*/  LOP3.LUT R11, R24.reuse, 0xf, RZ, 0xc0, !PT ;  /* 0x0000000f180b7812 */ /* 0x040fe400078ec0ff */
[----:B------:R-:W-:Y:S02]  /*2050*/  LOP3.LUT R10, R24, 0x3, RZ, 0xc0, !PT ;  /* 0x00000003180a7812 */ /* 0x000fe400078ec0ff */
[----:B------:R-:W-:-:S13]  /*2060*/  ISETP.NE.AND P1, PT, R11, RZ, PT ;  /* 0x000000ff0b00720c */ /* 0x000fda0003f25270 */
[----:B------:R-:W-:Y:S05]  /*2070*/  @!P1 BRA `(.L_x_26) ;  /* 0x00000004003c9947 */ /* 0x000fea0003800000 */
[----:B----4-:R-:W-:-:S05]  /*2080*/  VIADD R4, R11, 0xffffffff ;  /* 0xffffffff0b047836 */ /* 0x010fca0000000000 */
[----:B------:R-:W-:-:S13]  /*2090*/  ISETP.GE.U32.AND P1, PT, R4, 0x7, PT ;  /* 0x000000070400780c */ /* 0x000fda0003f26070 */
[----:B------:R-:W-:Y:S05]  /*20a0*/  @!P1 BRA `(.L_x_27) ;  /* 0x00000000007c9947 */ /* 0x000fea0003800000 */
[----:B------:R-:W-:-:S05]  /*20b0*/  IADD3 R8, P1, PT, R13, R30, RZ ;  /* 0x0000001e0d087210 */ /* 0x000fca0007f3e0ff */
[----:B------:R-:W-:-:S05]  /*20c0*/  IMAD.X R9, RZ, RZ, R31, P1 ;  /* 0x000000ffff097224 */ /* 0x000fca00008e061f */
[----:B------:R-:W2:Y:S01]  /*20d0*/  LD.E.U8 R15, desc[UR36][R8.64] ;  /* 0x00000024080f7980 */ /* 0x000ea2000c101100 */
[C---:B------:R-:W-:Y:S02]  /*20e0*/  IADD3 R6, P1, PT, R13.reuse, R18, RZ ;  /* 0x000000120d067210 */ /* 0x040fe40007f3e0ff */
        /* <DEDUP_REMOVED lines=13> */
[----:B------:R4:W-:Y:S04]  /*21c0*/  ST.E.U8 desc[UR36][R4.64+0x3], RZ ;  /* 0x000003ff04007985 */ /* 0x0009e8000c101124 */
[----:B0-----:R-:W5:Y:S04]  /*21d0*/  LD.E.U8 R15, desc[UR36][R8.64+0x4] ;  /* 0x00000424080f7980 */ /* 0x001f68000c101100 */
[----:B-----5:R4:W-:Y:S04]  /*21e0*/  ST.E.U8 desc[UR36][R6.64+0x4], R15 ;  /* 0x0000040f06007985 */ /* 0x0209e8000c101124 */
        /* <DEDUP_REMOVED lines=8> */
[----:B------:R-:W-:-:S03]  /*2270*/  VIADD R13, R13, 0x8 ;  /* 0x000000080d0d7836 */ /* 0x000fc60000000000 */
[----:B--2---:R4:W-:Y:S04]  /*2280*/  ST.E.U8 desc[UR36][R6.64+0x7], R33 ;  /* 0x0000072106007985 */ /* 0x0049e8000c101124 */
[----:B------:R4:W-:Y:S02]  /*2290*/  ST.E.U8 desc[UR36][R4.64+0x7], RZ ;  /* 0x000007ff04007985 */ /* 0x0009e4000c101124 */
.L_x_27:
[----:B----4-:R-:W-:-:S13]  /*22a0*/  LOP3.LUT P1, R4, R24, 0x7, RZ, 0xc0, !PT ;  /* 0x0000000718047812 */ /* 0x010fda000782c0ff */
[----:B------:R-:W-:Y:S05]  /*22b0*/  @!P1 BRA `(.L_x_26) ;  /* 0x0000000000ac9947 */ /* 0x000fea0003800000 */
[----:B------:R-:W-:Y:S01]  /*22c0*/  VIADD R4, R4, 0xffffffff ;  /* 0xffffffff04047836 */ /* 0x000fe20000000000 */
[----:B------:R-:W-:-:S04]  /*22d0*/  ISETP.NE.AND P1, PT, R10, RZ, PT ;  /* 0x000000ff0a00720c */ /* 0x000fc80003f25270 */
        /* <DEDUP_REMOVED lines=10> */
[----:B------:R0:W-:Y:S04]  /*2380*/  ST.E.U8 desc[UR36][R4.64], RZ ;  /* 0x000000ff04007985 */ /* 0x0001e8000c101124 */
[----:B------:R-:W2:Y:S04]  /*2390*/  LD.E.U8 R21, desc[UR36][R8.64+0x1] ;  /* 0x0000012408157980 */ /* 0x000ea8000c101100 */
[----:B--2---:R0:W-:Y:S04]  /*23a0*/  ST.E.U8 desc[UR36][R6.64+0x1], R21 ;  /* 0x0000011506007985 */ /* 0x0041e8000c101124 */
[----:B------:R0:W-:Y:S04]  /*23b0*/  ST.E.U8 desc[UR36][R4.64+0x1], RZ ;  /* 0x000001ff04007985 */ /* 0x0001e8000c101124 */
[----:B------:R-:W2:Y:S04]  /*23c0*/  LD.E.U8 R25, desc[UR36][R8.64+0x2] ;  /* 0x0000022408197980 */ /* 0x000ea8000c101100 */
[----:B--2---:R0:W-:Y:S04]  /*23d0*/  ST.E.U8 desc[UR36][R6.64+0x2], R25 ;  /* 0x0000021906007985 */ /* 0x0041e8000c101124 */
[----:B------:R0:W-:Y:S04]  /*23e0*/  ST.E.U8 desc[UR36][R4.64+0x2], RZ ;  /* 0x000002ff04007985 */ /* 0x0001e8000c101124 */
[----:B------:R-:W2:Y:S01]  /*23f0*/  LD.E.U8 R33, desc[UR36][R8.64+0x3] ;  /* 0x0000032408217980 */ /* 0x000ea2000c101100 */
[----:B------:R-:W-:-:S03]  /*2400*/  VIADD R13, R13, 0x4 ;  /* 0x000000040d0d7836 */ /* 0x000fc60000000000 */
[----:B--2---:R0:W-:Y:S04]  /*2410*/  ST.E.U8 desc[UR36][R6.64+0x3], R33 ;  /* 0x0000032106007985 */ /* 0x0041e8000c101124 */
[----:B------:R0:W-:Y:S02]  /*2420*/  ST.E.U8 desc[UR36][R4.64+0x3], RZ ;  /* 0x000003ff04007985 */ /* 0x0001e4000c101124 */
.L_x_28:
[----:B------:R-:W-:Y:S05]  /*2430*/  @!P1 BRA `(.L_x_26) ;  /* 0x00000000004c9947 */ /* 0x000fea0003800000 */
[----:B0-----:R-:W-:-:S05]  /*2440*/  IADD3 R6, P1, PT, R13, R30, RZ ;  /* 0x0000001e0d067210 */ /* 0x001fca0007f3e0ff */
[----:B------:R-:W-:-:S05]  /*2450*/  IMAD.X R7, RZ, RZ, R31, P1 ;  /* 0x000000ffff077224 */ /* 0x000fca00008e061f */
[----:B------:R-:W2:Y:S01]  /*2460*/  LD.E.U8 R15, desc[UR36][R6.64] ;  /* 0x00000024060f7980 */ /* 0x000ea2000c101100 */
[C---:B------:R-:W-:Y:S02]  /*2470*/  IADD3 R4, P1, PT, R13.reuse, R18, RZ ;  /* 0x000000120d047210 */ /* 0x040fe40007f3e0ff */
[----:B------:R-:W-:-:S03]  /*2480*/  IADD3 R8, P2, PT, R13, R22, RZ ;  /* 0x000000160d087210 */ /* 0x000fc60007f5e0ff */
[----:B------:R-:W-:Y:S01]  /*2490*/  IMAD.X R5, RZ, RZ, R19, P1 ;  /* 0x000000ffff057224 */ /* 0x000fe200008e0613 */
[----:B------:R-:W-:Y:S01]  /*24a0*/  ISETP.NE.AND P1, PT, R10, 0x1, PT ;  /* 0x000000010a00780c */ /* 0x000fe20003f25270 */
[----:B------:R-:W-:-:S03]  /*24b0*/  IMAD.X R9, RZ, RZ, R23, P2 ;  /* 0x000000ffff097224 */ /* 0x000fc600010e0617 */
[----:B--2---:R1:W-:Y:S04]  /*24c0*/  ST.E.U8 desc[UR36][R4.64], R15 ;  /* 0x0000000f04007985 */ /* 0x0043e8000c101124 */
[----:B------:R1:W-:Y:S05]  /*24d0*/  ST.E.U8 desc[UR36][R8.64], RZ ;  /* 0x000000ff08007985 */ /* 0x0003ea000c101124 */
[----:B------:R-:W-:Y:S05]  /*24e0*/  @!P1 BRA `(.L_x_26) ;  /* 0x0000000000209947 */ /* 0x000fea0003800000 */
[----:B------:R-:W2:Y:S01]  /*24f0*/  LD.E.U8 R13, desc[UR36][R6.64+0x1] ;  /* 0x00000124060d7980 */ /* 0x000ea2000c101100 */
[----:B------:R-:W-:-:S03]  /*2500*/  ISETP.NE.AND P1, PT, R10, 0x2, PT ;  /* 0x000000020a00780c */ /* 0x000fc60003f25270 */
[----:B--2---:R2:W-:Y:S04]  /*2510*/  ST.E.U8 desc[UR36][R4.64+0x1], R13 ;  /* 0x0000010d04007985 */ /* 0x0045e8000c101124 */
[----:B------:R2:W-:Y:S06]  /*2520*/  ST.E.U8 desc[UR36][R8.64+0x1], RZ ;  /* 0x000001ff08007985 */ /* 0x0005ec000c101124 */
[----:B------:R-:W-:Y:S05]  /*2530*/  @!P1 BRA `(.L_x_26) ;  /* 0x00000000000c9947 */ /* 0x000fea0003800000 */
[----:B------:R-:W3:Y:S04]  /*2540*/  LD.E.U8 R7, desc[UR36][R6.64+0x2] ;  /* 0x0000022406077980 */ /* 0x000ee8000c101100 */
[----:B---3--:R3:W-:Y:S04]  /*2550*/  ST.E.U8 desc[UR36][R4.64+0x2], R7 ;  /* 0x0000020704007985 */ /* 0x0087e8000c101124 */
[----:B------:R3:W-:Y:S02]  /*2560*/  ST.E.U8 desc[UR36][R8.64+0x2], RZ ;  /* 0x000002ff08007985 */ /* 0x0007e4000c101124 */
.L_x_26:
[----:B-123--:R-:W-:Y:S01]  /*2570*/  IMAD.MOV.U32 R8, RZ, RZ, RZ ;  /* 0x000000ffff087224 */ /* 0x00efe200078e00ff */
[----:B------:R-:W-:Y:S06]  /*2580*/  @!P0 BRA `(.L_x_29) ;  /* 0x0000000400048947 */ /* 0x000fec0003800000 */
[----:B------:R-:W-:Y:S01]  /*2590*/  BSSY.RECONVERGENT B2, `(.L_x_29) ;  /* 0x0000040000027945 */ /* 0x000fe20003800200 */
[----:B------:R-:W-:Y:S01]  /*25a0*/  IMAD.MOV.U32 R9, RZ, RZ, RZ ;  /* 0x000000ffff097224 */ /* 0x000fe200078e00ff */
[----:B------:R-:W-:-:S07]  /*25b0*/  LOP3.LUT R8, R24, 0x7ffffff0, RZ, 0xc0, !PT ;  /* 0x7ffffff018087812 */ /* 0x000fce00078ec0ff */
.L_x_30:
[----:B0---4-:R-:W-:-:S05]  /*25c0*/  IADD3 R6, P0, PT, R9, R16, RZ ;  /* 0x0000001009067210 */ /* 0x011fca0007f1e0ff */
[----:B------:R-:W-:-:S05]  /*25d0*/  IMAD.X R7, RZ, RZ, R17, P0 ;  /* 0x000000ffff077224 */ /* 0x000fca00000e0611 */
[----:B------:R-:W2:Y:S01]  /*25e0*/  LD.E.U8 R4, desc[UR36][R6.64] ;  /* 0x0000002406047980 */ /* 0x000ea2000c101100 */
[----:B------:R-:W-:Y:S01]  /*25f0*/  IADD3 R5, PT, PT, R9, R3, -R0 ;  /* 0x0000000309057210 */ /* 0x000fe20007ffe800 */
[----:B------:R-:W-:Y:S01]  /*2600*/  IMAD.MOV.U32 R14, RZ, RZ, 0x1 ;  /* 0x00000001ff0e7424 */ /* 0x000fe200078e00ff */
[----:B--2---:R-:W-:Y:S02]  /*2610*/  ISETP.NE.AND P0, PT, R4, 0x1, PT ;  /* 0x000000010400780c */ /* 0x004fe40003f05270 */
[----:B------:R-:W-:-:S04]  /*2620*/  IADD3 R4, P1, PT, R5, R22, RZ ;  /* 0x0000001605047210 */ /* 0x000fc80007f3e0ff */
[----:B------:R-:W-:-:S07]  /*2630*/  LEA.HI.X.SX32 R5, R5, R23, 0x1, P1 ;  /* 0x0000001705057211 */ /* 0x000fce00008f0eff */
[----:B------:R1:W-:Y:S04]  /*2640*/  @!P0 ST.E.U8 desc[UR36][R4.64], R14 ;  /* 0x0000000e04008985 */ /* 0x0003e8000c101124 */
[----:B------:R-:W2:Y:S01]  /*2650*/  LD.E.U8 R13, desc[UR36][R6.64+0x1] ;  /* 0x00000124060d7980 */ /* 0x000ea2000c101100 */
[----:B------:R-:W-:Y:S01]  /*2660*/  IMAD.MOV.U32 R15, RZ, RZ, 0x1 ;  /* 0x00000001ff0f7424 */ /* 0x000fe200078e00ff */
[----:B--2---:R-:W-:-:S13]  /*2670*/  ISETP.NE.AND P0, PT, R13, 0x1, PT ;  /* 0x000000010d00780c */ /* 0x004fda0003f05270 */
[----:B------:R1:W-:Y:S04]  /*2680*/  @!P0 ST.E.U8 desc[UR36][R4.64+0x1], R15 ;  /* 0x0000010f04008985 */ /* 0x0003e8000c101124 */
[----:B------:R-:W2:Y:S01]  /*2690*/  LD.E.U8 R13, desc[UR36][R6.64+0x2] ;  /* 0x00000224060d7980 */ /* 0x000ea2000c101100 */
[----:B------:R-:W-:Y:S01]  /*26a0*/  IMAD.MOV.U32 R20, RZ, RZ, 0x1 ;  /* 0x00000001ff147424 */ /* 0x000fe200078e00ff */
[----:B--2---:R-:W-:-:S13]  /*26b0*/  ISETP.NE.AND P0, PT, R13, 0x1, PT ;  /* 0x000000010d00780c */ /* 0x004fda0003f05270 */
[----:B------:R1:W-:Y:S04]  /*26c0*/  @!P0 ST.E.U8 desc[UR36][R4.64+0x2], R20 ;  /* 0x0000021404008985 */ /* 0x0003e8000c101124 */
[----:B------:R-:W2:Y:S02]  /*26d0*/  LD.E.U8 R13, desc[UR36][R6.64+0x3] ;  /* 0x00000324060d7980 */ /* 0x000ea4000c101100 */
        /* <DEDUP_REMOVED lines=35> */
[----:B------:R-:W2:Y:S01]  /*2910*/  LD.E.U8 R13, desc[UR36][R6.64+0xf] ;  /* 0x00000f24060d7980 */ /* 0x000ea2000c101100 */
[----:B------:R-:W-:Y:S01]  /*2920*/  VIADD R9, R9, 0x10 ;  /* 0x0000001009097836 */ /* 0x000fe20000000000 */
[----:B--2---:R-:W-:Y:S01]  /*2930*/  ISETP.NE.AND P0, PT, R13, 0x1, PT ;  /* 0x000000010d00780c */ /* 0x004fe20003f05270 */
[----:B------:R-:W-:-:S12]  /*2940*/  IMAD.MOV.U32 R13, RZ, RZ, 0x1 ;  /* 0x00000001ff0d7424 */ /* 0x000fd800078e00ff */
[----:B------:R-:W-:-:S05]  /*2950*/  @!P0 PRMT R7, R13, 0x7610, R7 ;  /* 0x000076100d078816 */ /* 0x000fca0000000007 */
[----:B------:R1:W-:Y:S01]  /*2960*/  @!P0 ST.E.U8 desc[UR36][R4.64+0xf], R7 ;  /* 0x00000f0704008985 */ /* 0x0003e2000c101124 */
[----:B------:R-:W-:-:S13]  /*2970*/  ISETP.NE.AND P0, PT, R9, R8, PT ;  /* 0x000000080900720c */ /* 0x000fda0003f05270 */
[----:B-1----:R-:W-:Y:S05]  /*2980*/  @P0 BRA `(.L_x_30) ;  /* 0xfffffffc000c0947 */ /* 0x002fea000383ffff */
[----:B------:R-:W-:Y:S05]  /*2990*/  BSYNC.RECONVERGENT B2 ;  /* 0x0000000000027941 */ /* 0x000fea0003800200 */
.L_x_29:
[----:B------:R-:W-:-:S13]  /*29a0*/  ISETP.NE.AND P0, PT, R11, RZ, PT ;  /* 0x000000ff0b00720c */ /* 0x000fda0003f05270 */
[----:B------:R-:W-:Y:S05]  /*29b0*/  @!P0 BRA `(.L_x_31) ;  /* 0x00000004006c8947 */ /* 0x000fea0003800000 */
[----:B0---4-:R-:W-:-:S05]  /*29c0*/  VIADD R4, R11, 0xffffffff ;  /* 0xffffffff0b047836 */ /* 0x011fca0000000000 */
[----:B------:R-:W-:-:S13]  /*29d0*/  ISETP.GE.U32.AND P1, PT, R4, 0x7, PT ;  /* 0x000000070400780c */ /* 0x000fda0003f26070 */
[----:B------:R-:W-:Y:S05]  /*29e0*/  @!P1 BRA `(.L_x_32) ;  /* 0x00000000008c9947 */ /* 0x000fea0003800000 */
[----:B------:R-:W-:-:S05]  /*29f0*/  IADD3 R6, P1, PT, R8, R16, RZ ;  /* 0x0000001008067210 */ /* 0x000fca0007f3e0ff */
        /* <DEDUP_REMOVED lines=33> */
[----:B------:R0:W-:Y:S02]  /*2c10*/  @!P1 ST.E.U8 desc[UR36][R4.64+0x7], R7 ;  /* 0x0000070704009985 */ /* 0x0001e4000c101124 */
.L_x_32:
[----:B0-----:R-:W-:-:S13]  /*2c20*/  LOP3.LUT P1, R4, R24, 0x7, RZ, 0xc0, !PT ;  /* 0x0000000718047812 */ /* 0x001fda000782c0ff */
        /* <DEDUP_REMOVED lines=28> */
.L_x_33:
[----:B------:R-:W-:Y:S05]  /*2df0*/  @!P1 BRA `(.L_x_31) ;  /* 0x00000000005c9947 */ /* 0x000fea0003800000 */
[----:B------:R-:W-:-:S05]  /*2e00*/  IADD3 R6, P1, PT, R8, R16, RZ ;  /* 0x0000001008067210 */ /* 0x000fca0007f3e0ff */
[----:B0-----:R-:W-:-:S05]  /*2e10*/  IMAD.X R7, RZ, RZ, R17, P1 ;  /* 0x000000ffff077224 */ /* 0x001fca00008e0611 */
[----:B------:R-:W2:Y:S01]  /*2e20*/  LD.E.U8 R4, desc[UR36][R6.64] ;  /* 0x0000002406047980 */ /* 0x000ea2000c101100 */
[----:B------:R-:W-:Y:S01]  /*2e30*/  IADD3 R8, PT, PT, R8, R3, -R0 ;  /* 0x0000000308087210 */ /* 0x000fe20007ffe800 */
[----:B------:R-:W-:Y:S01]  /*2e40*/  IMAD.MOV.U32 R9, RZ, RZ, 0x1 ;  /* 0x00000001ff097424 */ /* 0x000fe200078e00ff */
[----:B--2---:R-:W-:Y:S02]  /*2e50*/  ISETP.NE.AND P1, PT, R4, 0x1, PT ;  /* 0x000000010400780c */ /* 0x004fe40003f25270 */
[----:B------:R-:W-:-:S04]  /*2e60*/  IADD3 R4, P2, PT, R8, R22, RZ ;  /* 0x0000001608047210 */ /* 0x000fc80007f5e0ff */
[----:B------:R-:W-:-:S07]  /*2e70*/  LEA.HI.X.SX32 R5, R8, R23, 0x1, P2 ;  /* 0x0000001708057211 */ /* 0x000fce00010f0eff */
[----:B------:R-:W-:-:S05]  /*2e80*/  @!P1 PRMT R8, R9, 0x7610, R8 ;  /* 0x0000761009089816 */ /* 0x000fca0000000008 */
[----:B------:R1:W-:Y:S01]  /*2e90*/  @!P1 ST.E.U8 desc[UR36][R4.64], R8 ;  /* 0x0000000804009985 */ /* 0x0003e2000c101124 */
[----:B------:R-:W-:-:S13]  /*2ea0*/  ISETP.NE.AND P1, PT, R10, 0x1, PT ;  /* 0x000000010a00780c */ /* 0x000fda0003f25270 */
[----:B-1----:R-:W-:Y:S05]  /*2eb0*/  @!P1 BRA `(.L_x_31) ;  /* 0x00000000002c9947 */ /* 0x002fea0003800000 */
[----:B------:R-:W2:Y:S02]  /*2ec0*/  LD.E.U8 R8, desc[UR36][R6.64+0x1] ;  /* 0x0000012406087980 */ /* 0x000ea4000c101100 */
[----:B--2---:R-:W-:Y:S01]  /*2ed0*/  ISETP.NE.AND P1, PT, R8, 0x1, PT ;  /* 0x000000010800780c */ /* 0x004fe20003f25270 */
[----:B------:R-:W-:-:S12]  /*2ee0*/  IMAD.MOV.U32 R8, RZ, RZ, 0x1 ;  /* 0x00000001ff087424 */ /* 0x000fd800078e00ff */
[----:B------:R1:W-:Y:S01]  /*2ef0*/  @!P1 ST.E.U8 desc[UR36][R4.64+0x1], R8 ;  /* 0x0000010804009985 */ /* 0x0003e2000c101124 */
[----:B------:R-:W-:-:S13]  /*2f00*/  ISETP.NE.AND P1, PT, R10, 0x2, PT ;  /* 0x000000020a00780c */ /* 0x000fda0003f25270 */
[----:B-1----:R-:W-:Y:S05]  /*2f10*/  @!P1 BRA `(.L_x_31) ;  /* 0x0000000000149947 */ /* 0x002fea0003800000 */
[----:B------:R-:W2:Y:S01]  /*2f20*/  LD.E.U8 R6, desc[UR36][R6.64+0x2] ;  /* 0x0000022406067980 */ /* 0x000ea2000c101100 */
[----:B------:R-:W-:Y:S01]  /*2f30*/  IMAD.MOV.U32 R8, RZ, RZ, 0x1 ;  /* 0x00000001ff087424 */ /* 0x000fe200078e00ff */
[----:B--2---:R-:W-:-:S13]  /*2f40*/  ISETP.NE.AND P1, PT, R6, 0x1, PT ;  /* 0x000000010600780c */ /* 0x004fda0003f25270 */
[----:B------:R-:W-:-:S05]  /*2f50*/  @!P1 PRMT R7, R8, 0x7610, R7 ;  /* 0x0000761008079816 */ /* 0x000fca0000000007 */
[----:B------:R1:W-:Y:S02]  /*2f60*/  @!P1 ST.E.U8 desc[UR36][R4.64+0x2], R7 ;  /* 0x0000020704009985 */ /* 0x0003e4000c101124 */
.L_x_31:
[----:B------:R-:W-:Y:S01]  /*2f70*/  ISETP.GE.U32.AND P1, PT, R24, 0x10, PT ;  /* 0x000000101800780c */ /* 0x000fe20003f26070 */
[----:B------:R-:W-:-:S12]  /*2f80*/  IMAD.MOV.U32 R9, RZ, RZ, RZ ;  /* 0x000000ffff097224 */ /* 0x000fd800078e00ff */
[----:B------:R-:W-:Y:S05]  /*2f90*/  @!P1 BRA `(.L_x_34) ;  /* 0x0000000400709947 */ /* 0x000fea0003800000 */
[----:B------:R-:W-:Y:S01]  /*2fa0*/  BSSY.RECONVERGENT B2, `(.L_x_35) ;  /* 0x000005a000027945 */ /* 0x000fe20003800200 */
[----:B------:R-:W-:-:S07]  /*2fb0*/  IMAD.MOV.U32 R9, RZ, RZ, RZ ;  /* 0x000000ffff097224 */ /* 0x000fce00078e00ff */
.L_x_36:
[C---:B0---4-:R-:W-:Y:S02]  /*2fc0*/  IADD3 R6, P2, PT, R9.reuse, R30, RZ ;  /* 0x0000001e09067210 */ /* 0x051fe40007f5e0ff */
[----:B-1----:R-:W-:-:S03]  /*2fd0*/  IADD3 R4, P3, PT, R9, R22, RZ ;  /* 0x0000001609047210 */ /* 0x002fc60007f7e0ff */
[----:B------:R-:W-:Y:S02]  /*2fe0*/  IMAD.X R7, RZ, RZ, R31, P2 ;  /* 0x000000ffff077224 */ /* 0x000fe400010e061f */
[----:B------:R-:W-:-:S03]  /*2ff0*/  IMAD.X R5, RZ, RZ, R23, P3 ;  /* 0x000000ffff057224 */ /* 0x000fc600018e0617 */
[----:B------:R-:W2:Y:S04]  /*3000*/  LD.E.U8 R8, desc[UR36][R6.64] ;  /* 0x0000002406087980 */ /* 0x000ea8000c101100 */
[----:B------:R-:W2:Y:S02]  /*3010*/  LD.E.U8 R13, desc[UR36][R4.64] ;  /* 0x00000024040d7980 */ /* 0x000ea4000c101100 */
[----:B--2---:R-:W-:-:S05]  /*3020*/  IMAD.IADD R8, R8, 0x1, R13 ;  /* 0x0000000108087824 */ /* 0x004fca00078e020d */
[----:B------:R-:W-:Y:S02]  /*3030*/  LOP3.LUT R13, R8, 0x1, RZ, 0xc0, !PT ;  /* 0x00000001080d7812 */ /* 0x000fe400078ec0ff */
[----:B------:R-:W2:Y:S04]  /*3040*/  LD.E.U8 R8, desc[UR36][R6.64+0x1] ;  /* 0x0000012406087980 */ /* 0x000ea8000c101100 */
[----:B------:R0:W-:Y:S04]  /*3050*/  ST.E.U8 desc[UR36][R6.64], R13 ;  /* 0x0000000d06007985 */ /* 0x0001e8000c101124 */
        /* <DEDUP_REMOVED lines=10> */
[----:B0-----:R-:W2:Y:S02]  /*3100*/  LD.E.U8 R13, desc[UR36][R4.64+0x3] ;  /* 0x00000324040d7980 */ /* 0x001ea4000c101100 */
[----:B--2---:R-:W-:-:S05]  /*3110*/  IMAD.IADD R8, R8, 0x1, R13 ;  /* 0x0000000108087824 */ /* 0x004fca00078e020d */
[----:B------:R-:W-:Y:S02]  /*3120*/  LOP3.LUT R13, R8, 0x1, RZ, 0xc0, !PT ;  /* 0x00000001080d7812 */ /* 0x000fe400078ec0ff */
[----:B------:R-:W2:Y:S04]  /*3130*/  LD.E.U8 R8, desc[UR36][R6.64+0x4] ;  /* 0x0000042406087980 */ /* 0x000ea8000c101100 */
[----:B------:R0:W-:Y:S04]  /*3140*/  ST.E.U8 desc[UR36][R6.64+0x3], R13 ;  /* 0x0000030d06007985 */ /* 0x0001e8000c101124 */
[----:B-1----:R-:W2:Y:S02]  /*3150*/  LD.E.U8 R15, desc[UR36][R4.64+0x4] ;  /* 0x00000424040f7980 */ /* 0x002ea4000c101100 */
[----:B--2---:R-:W-:-:S05]  /*3160*/  IMAD.IADD R8, R8, 0x1, R15 ;  /* 0x0000000108087824 */ /* 0x004fca00078e020f */
[----:B------:R-:W-:Y:S02]  /*3170*/  LOP3.LUT R15, R8, 0x1, RZ, 0xc0, !PT ;  /* 0x00000001080f7812 */ /* 0x000fe400078ec0ff */
[----:B------:R-:W2:Y:S04]  /*3180*/  LD.E.U8 R8, desc[UR36][R6.64+0x5] ;  /* 0x0000052406087980 */ /* 0x000ea8000c101100 */
[----:B------:R1:W-:Y:S04]  /*3190*/  ST.E.U8 desc[UR36][R6.64+0x4], R15 ;  /* 0x0000040f06007985 */ /* 0x0003e8000c101124 */
[----:B---3--:R-:W2:Y:S02]  /*31a0*/  LD.E.U8 R21, desc[UR36][R4.64+0x5] ;  /* 0x0000052404157980 */ /* 0x008ea4000c101100 */
        /* <DEDUP_REMOVED lines=49> */
[----:B0-----:R-:W2:Y:S01]  /*34c0*/  LD.E.U8 R13, desc[UR36][R4.64+0xf] ;  /* 0x00000f24040d7980 */ /* 0x001ea2000c101100 */
[----:B------:R-:W-:-:S02]  /*34d0*/  VIADD R9, R9, 0x10 ;  /* 0x0000001009097836 */ /* 0x000fc40000000000 */
[----:B--2---:R-:W-:-:S05]  /*34e0*/  IMAD.IADD R8, R8, 0x1, R13 ;  /* 0x0000000108087824 */ /* 0x004fca00078e020d */
[----:B------:R-:W-:Y:S02]  /*34f0*/  LOP3.LUT R13, R8, 0x1, RZ, 0xc0, !PT ;  /* 0x00000001080d7812 */ /* 0x000fe400078ec0ff */
[----:B------:R-:W-:-:S03]  /*3500*/  LOP3.LUT R8, R24, 0x7ffffff0, RZ, 0xc0, !PT ;  /* 0x7ffffff018087812 */ /* 0x000fc600078ec0ff */
[----:B------:R1:W-:Y:S01]  /*3510*/  ST.E.U8 desc[UR36][R6.64+0xf], R13 ;  /* 0x00000f0d06007985 */ /* 0x0003e2000c101124 */
[----:B------:R-:W-:-:S13]  /*3520*/  ISETP.NE.AND P2, PT, R9, R8, PT ;  /* 0x000000080900720c */ /* 0x000fda0003f45270 */
[----:B-1----:R-:W-:Y:S05]  /*3530*/  @P2 BRA `(.L_x_36) ;  /* 0xfffffff800a02947 */ /* 0x002fea000383ffff */
[----:B------:R-:W-:Y:S05]  /*3540*/  BSYNC.RECONVERGENT B2 ;  /* 0x0000000000027941 */ /* 0x000fea0003800200 */
.L_x_35:
[----:B------:R-:W-:-:S07]  /*3550*/  IMAD.MOV.U32 R9, RZ, RZ, R8 ;  /* 0x000000ffff097224 */ /* 0x000fce00078e0008 */
.L_x_34:
[----:B------:R-:W-:Y:S05]  /*3560*/  @!P0 BRA `(.L_x_37) ;  /* 0x00000004009c8947 */ /* 0x000fea0003800000 */
[----:B01--4-:R-:W-:-:S05]  /*3570*/  VIADD R4, R11, 0xffffffff ;  /* 0xffffffff0b047836 */ /* 0x013fca0000000000 */
[----:B------:R-:W-:-:S13]  /*3580*/  ISETP.GE.U32.AND P2, PT, R4, 0x7, PT ;  /* 0x000000070400780c */ /* 0x000fda0003f46070 */
[----:B------:R-:W-:Y:S05]  /*3590*/  @!P2 BRA `(.L_x_38) ;  /* 0x0000000000b4a947 */ /* 0x000fea0003800000 */
[C---:B------:R-:W-:Y:S02]  /*35a0*/  IADD3 R6, P2, PT, R9.reuse, R30, RZ ;  /* 0x0000001e09067210 */ /* 0x040fe40007f5e0ff */
[----:B------:R-:W-:-:S03]  /*35b0*/  IADD3 R4, P3, PT, R9, R22, RZ ;  /* 0x0000001609047210 */ /* 0x000fc60007f7e0ff */
        /* <DEDUP_REMOVED lines=38> */
[----:B-1----:R-:W2:Y:S01]  /*3820*/  LD.E.U8 R15, desc[UR36][R4.64+0x7] ;  /* 0x00000724040f7980 */ /* 0x002ea2000c101100 */
[----:B------:R-:W-:-:S02]  /*3830*/  VIADD R9, R9, 0x8 ;  /* 0x0000000809097836 */ /* 0x000fc40000000000 */
[----:B--2---:R-:W-:-:S05]  /*3840*/  IMAD.IADD R8, R8, 0x1, R15 ;  /* 0x0000000108087824 */ /* 0x004fca00078e020f */
[----:B------:R-:W-:-:S05]  /*3850*/  LOP3.LUT R15, R8, 0x1, RZ, 0xc0, !PT ;  /* 0x00000001080f7812 */ /* 0x000fca00078ec0ff */
[----:B------:R3:W-:Y:S02]  /*3860*/  ST.E.U8 desc[UR36][R6.64+0x7], R15 ;  /* 0x0000070f06007985 */ /* 0x0007e4000c101124 */
.L_x_38:
[----:B------:R-:W-:-:S13]  /*3870*/  LOP3.LUT P2, R4, R24, 0x7, RZ, 0xc0, !PT ;  /* 0x0000000718047812 */ /* 0x000fda000784c0ff */
[----:B------:R-:W-:Y:S05]  /*3880*/  @!P2 BRA `(.L_x_37) ;  /* 0x0000000000d4a947 */ /* 0x000fea0003800000 */
[----:B------:R-:W-:Y:S01]  /*3890*/  VIADD R4, R4, 0xffffffff ;  /* 0xffffffff04047836 */ /* 0x000fe20000000000 */
[----:B------:R-:W-:-:S04]  /*38a0*/  ISETP.NE.AND P2, PT, R10, RZ, PT ;  /* 0x000000ff0a00720c */ /* 0x000fc80003f45270 */
[----:B------:R-:W-:-:S13]  /*38b0*/  ISETP.GE.U32.AND P3, PT, R4, 0x3, PT ;  /* 0x000000030400780c */ /* 0x000fda0003f66070 */
[----:B------:R-:W-:Y:S05]  /*38c0*/  @!P3 BRA `(.L_x_39) ;  /* 0x000000000064b947 */ /* 0x000fea0003800000 */
[C---:B---3--:R-:W-:Y:S02]  /*38d0*/  IADD3 R6, P3, PT, R9.reuse, R30, RZ ;  /* 0x0000001e09067210 */ /* 0x048fe40007f7e0ff */
        /* <DEDUP_REMOVED lines=19> */
[----:B0-----:R-:W2:Y:S01]  /*3a10*/  LD.E.U8 R13, desc[UR36][R4.64+0x3] ;  /* 0x00000324040d7980 */ /* 0x001ea2000c101100 */
[----:B------:R-:W-:-:S02]  /*3a20*/  VIADD R9, R9, 0x4 ;  /* 0x0000000409097836 */ /* 0x000fc40000000000 */
[----:B--2---:R-:W-:-:S05]  /*3a30*/  IMAD.IADD R8, R8, 0x1, R13 ;  /* 0x0000000108087824 */ /* 0x004fca00078e020d */
[----:B------:R-:W-:-:S05]  /*3a40*/  LOP3.LUT R13, R8, 0x1, RZ, 0xc0, !PT ;  /* 0x00000001080d7812 */ /* 0x000fca00078ec0ff */
[----:B------:R1:W-:Y:S02]  /*3a50*/  ST.E.U8 desc[UR36][R6.64+0x3], R13 ;  /* 0x0000030d06007985 */ /* 0x0003e4000c101124 */
.L_x_39:
[----:B------:R-:W-:Y:S05]  /*3a60*/  @!P2 BRA `(.L_x_37) ;  /* 0x00000000005ca947 */ /* 0x000fea0003800000 */
[C---:B-1-3--:R-:W-:Y:S02]  /*3a70*/  IADD3 R6, P2, PT, R9.reuse, R30, RZ ;  /* 0x0000001e09067210 */ /* 0x04afe40007f5e0ff */
[----:B------:R-:W-:-:S03]  /*3a80*/  IADD3 R4, P3, PT, R9, R22, RZ ;  /* 0x0000001609047210 */ /* 0x000fc60007f7e0ff */
[----:B------:R-:W-:Y:S02]  /*3a90*/  IMAD.X R7, RZ, RZ, R31, P2 ;  /* 0x000000ffff077224 */ /* 0x000fe400010e061f */
[----:B------:R-:W-:-:S03]  /*3aa0*/  IMAD.X R5, RZ, RZ, R23, P3 ;  /* 0x000000ffff057224 */ /* 0x000fc600018e0617 */
[----:B------:R-:W2:Y:S04]  /*3ab0*/  LD.E.U8 R8, desc[UR36][R6.64] ;  /* 0x0000002406087980 */ /* 0x000ea8000c101100 */
[----:B------:R-:W2:Y:S01]  /*3ac0*/  LD.E.U8 R9, desc[UR36][R4.64] ;  /* 0x0000002404097980 */ /* 0x000ea2000c101100 */
[----:B------:R-:W-:Y:S01]  /*3ad0*/  ISETP.NE.AND P2, PT, R10, 0x1, PT ;  /* 0x000000010a00780c */ /* 0x000fe20003f45270 */
[----:B--2---:R-:W-:-:S05]  /*3ae0*/  IMAD.IADD R8, R8, 0x1, R9 ;  /* 0x0000000108087824 */ /* 0x004fca00078e0209 */
[----:B------:R-:W-:-:S05]  /*3af0*/  LOP3.LUT R9, R8, 0x1, RZ, 0xc0, !PT ;  /* 0x0000000108097812 */ /* 0x000fca00078ec0ff */
[----:B------:R2:W-:Y:S02]  /*3b00*/  ST.E.U8 desc[UR36][R6.64], R9 ;  /* 0x0000000906007985 */ /* 0x0005e4000c101124 */
[----:B------:R-:W-:Y:S05]  /*3b10*/  @!P2 BRA `(.L_x_37) ;  /* 0x000000000030a947 */ /* 0x000fea0003800000 */
[----:B------:R-:W3:Y:S04]  /*3b20*/  LD.E.U8 R8, desc[UR36][R6.64+0x1] ;  /* 0x0000012406087980 */ /* 0x000ee8000c101100 */
[----:B--2---:R-:W3:Y:S01]  /*3b30*/  LD.E.U8 R9, desc[UR36][R4.64+0x1] ;  /* 0x0000012404097980 */ /* 0x004ee2000c101100 */
[----:B------:R-:W-:Y:S01]  /*3b40*/  ISETP.NE.AND P2, PT, R10, 0x2, PT ;  /* 0x000000020a00780c */ /* 0x000fe20003f45270 */
[----:B---3--:R-:W-:-:S05]  /*3b50*/  IMAD.IADD R8, R8, 0x1, R9 ;  /* 0x0000000108087824 */ /* 0x008fca00078e0209 */
[----:B------:R-:W-:-:S05]  /*3b60*/  LOP3.LUT R9, R8, 0x1, RZ, 0xc0, !PT ;  /* 0x0000000108097812 */ /* 0x000fca00078ec0ff */
[----:B------:R0:W-:Y:S02]  /*3b70*/  ST.E.U8 desc[UR36][R6.64+0x1], R9 ;  /* 0x0000010906007985 */ /* 0x0001e4000c101124 */
[----:B------:R-:W-:Y:S05]  /*3b80*/  @!P2 BRA `(.L_x_37) ;  /* 0x000000000014a947 */ /* 0x000fea0003800000 */
[----:B------:R-:W2:Y:S04]  /*3b90*/  LD.E.U8 R5, desc[UR36][R4.64+0x2] ;  /* 0x0000022404057980 */ /* 0x000ea8000c101100 */
[----:B------:R-:W2:Y:S02]  /*3ba0*/  LD.E.U8 R8, desc[UR36][R6.64+0x2] ;  /* 0x0000022406087980 */ /* 0x000ea4000c101100 */
[----:B--2---:R-:W-:-:S05]  /*3bb0*/  IMAD.IADD R8, R8, 0x1, R5 ;  /* 0x0000000108087824 */ /* 0x004fca00078e0205 */
[----:B0-----:R-:W-:-:S05]  /*3bc0*/  LOP3.LUT R9, R8, 0x1, RZ, 0xc0, !PT ;  /* 0x0000000108097812 */ /* 0x001fca00078ec0ff */
[----:B------:R0:W-:Y:S02]  /*3bd0*/  ST.E.U8 desc[UR36][R6.64+0x2], R9 ;  /* 0x0000020906007985 */ /* 0x0001e4000c101124 */
.L_x_37:
[----:B01--4-:R-:W-:-:S04]  /*3be0*/  SHF.R.U32.HI R5, RZ, 0x1, R3 ;  /* 0x00000001ff057819 */ /* 0x013fc80000011603 */
[----:B------:R-:W-:-:S13]  /*3bf0*/  ISETP.GT.AND P2, PT, R12, R5, PT ;  /* 0x000000050c00720c */ /* 0x000fda0003f44270 */
[----:B------:R-:W-:Y:S05]  /*3c00*/  @P2 BRA `(.L_x_23) ;  /* 0x0000000400c42947 */ /* 0x000fea0003800000 */
[----:B------:R-:W-:Y:S02]  /*3c10*/  IMAD.IADD R12, R3, 0x1, -R12 ;  /* 0x00000001030c7824 */ /* 0x000fe400078e0a0c */
[----:B--2---:R-:W-:Y:S01]  /*3c20*/  IMAD.MOV.U32 R9, RZ, RZ, RZ ;  /* 0x000000ffff097224 */ /* 0x004fe200078e00ff */
[----:B------:R-:W-:Y:S06]  /*3c30*/  @!P1 BRA `(.L_x_40) ;  /* 0x0000000000b09947 */ /* 0x000fec0003800000 */
[----:B------:R-:W-:Y:S01]  /*3c40*/  BSSY.RECONVERGENT B2, `(.L_x_41) ;  /* 0x000002a000027945 */ /* 0x000fe20003800200 */
[----:B------:R-:W-:-:S07]  /*3c50*/  IMAD.MOV.U32 R9, RZ, RZ, RZ ;  /* 0x000000ffff097224 */ /* 0x000fce00078e00ff */
.L_x_42:
[----:B---3--:R-:W-:-:S05]  /*3c60*/  IADD3 R6, P1, PT, R9, R18, RZ ;  /* 0x0000001209067210 */ /* 0x008fca0007f3e0ff */
[----:B------:R-:W-:-:S05]  /*3c70*/  IMAD.X R7, RZ, RZ, R19, P1 ;  /* 0x000000ffff077224 */ /* 0x000fca00008e0613 */
[----:B----4-:R-:W2:Y:S01]  /*3c80*/  LD.E.U8 R13, desc[UR36][R6.64] ;  /* 0x00000024060d7980 */ /* 0x010ea2000c101100 */
[----:B------:R-:W-:-:S05]  /*3c90*/  IADD3 R4, P1, PT, R9, R16, RZ ;  /* 0x0000001009047210 */ /* 0x000fca0007f3e0ff */
[----:B------:R-:W-:-:S05]  /*3ca0*/  IMAD.X R5, RZ, RZ, R17, P1 ;  /* 0x000000ffff057224 */ /* 0x000fca00008e0611 */
[----:B--2---:R0:W-:Y:S04]  /*3cb0*/  ST.E.U8 desc[UR36][R4.64], R13 ;  /* 0x0000000d04007985 */ /* 0x0041e8000c101124 */
[----:B------:R-:W2:Y:S04]  /*3cc0*/  LD.E.U8 R15, desc[UR36][R6.64+0x1] ;  /* 0x00000124060f7980 */ /* 0x000ea8000c101100 */
[----:B--2---:R1:W-:Y:S04]  /*3cd0*/  ST.E.U8 desc[UR36][R4.64+0x1], R15 ;  /* 0x0000010f04007985 */ /* 0x0043e8000c101124 */
[----:B------:R-:W2:Y:S04]  /*3ce0*/  LD.E.U8 R21, desc[UR36][R6.64+0x2] ;  /* 0x0000022406157980 */ /* 0x000ea8000c101100 */
[----:B--2---:R2:W-:Y:S04]  /*3cf0*/  ST.E.U8 desc[UR36][R4.64+0x2], R21 ;  /* 0x0000021504007985 */ /* 0x0045e8000c101124 */
[----:B------:R-:W3:Y:S04]  /*3d00*/  LD.E.U8 R25, desc[UR36][R6.64+0x3] ;  /* 0x0000032406197980 */ /* 0x000ee8000c101100 */
[----:B---3--:R3:W-:Y:S04]  /*3d10*/  ST.E.U8 desc[UR36][R4.64+0x3], R25 ;  /* 0x0000031904007985 */ /* 0x0087e8000c101124 */
[----:B------:R-:W4:Y:S04]  /*3d20*/  LD.E.U8 R33, desc[UR36][R6.64+0x4] ;  /* 0x0000042406217980 */ /* 0x000f28000c101100 */
[----:B----4-:R4:W-:Y:S04]  /*3d30*/  ST.E.U8 desc[UR36][R4.64+0x4], R33 ;  /* 0x0000042104007985 */ /* 0x0109e8000c101124 */
[----:B------:R-:W5:Y:S04]  /*3d40*/  LD.E.U8 R35, desc[UR36][R6.64+0x5] ;  /* 0x0000052406237980 */ /* 0x000f68000c101100 */
[----:B-----5:R5:W-:Y:S04]  /*3d50*/  ST.E.U8 desc[UR36][R4.64+0x5], R35 ;  /* 0x0000052304007985 */ /* 0x020be8000c101124 */
[----:B0-----:R-:W2:Y:S04]  /*3d60*/  LD.E.U8 R13, desc[UR36][R6.64+0x6] ;  /* 0x00000624060d7980 */ /* 0x001ea8000c101100 */
[----:B--2---:R0:W-:Y:S04]  /*3d70*/  ST.E.U8 desc[UR36][R4.64+0x6], R13 ;  /* 0x0000060d04007985 */ /* 0x0041e8000c101124 */
[----:B-1----:R-:W2:Y:S04]  /*3d80*/  LD.E.U8 R15, desc[UR36][R6.64+0x7] ;  /* 0x00000724060f7980 */ /* 0x002ea8000c101100 */
[----:B--2---:R1:W-:Y:S04]  /*3d90*/  ST.E.U8 desc[UR36][R4.64+0x7], R15 ;  /* 0x0000070f04007985 */ /* 0x0043e8000c101124 */
[----:B------:R-:W2:Y:S04]  /*3da0*/  LD.E.U8 R21, desc[UR36][R6.64+0x8] ;  /* 0x0000082406157980 */ /* 0x000ea8000c101100 */
[----:B--2---:R2:W-:Y:S04]  /*3db0*/  ST.E.U8 desc[UR36][R4.64+0x8], R21 ;  /* 0x0000081504007985 */ /* 0x0045e8000c101124 */
[----:B---3--:R-:W3:Y:S04]  /*3dc0*/  LD.E.U8 R25, desc[UR36][R6.64+0x9] ;  /* 0x0000092406197980 */ /* 0x008ee8000c101100 */
[----:B---3--:R3:W-:Y:S04]  /*3dd0*/  ST.E.U8 desc[UR36][R4.64+0x9], R25 ;  /* 0x0000091904007985 */ /* 0x0087e8000c101124 */
[----:B----4-:R-:W4:Y:S04]  /*3de0*/  LD.E.U8 R33, desc[UR36][R6.64+0xa] ;  /* 0x00000a2406217980 */ /* 0x010f28000c101100 */
[----:B----4-:R4:W-:Y:S04]  /*3df0*/  ST.E.U8 desc[UR36][R4.64+0xa], R33 ;  /* 0x00000a2104007985 */ /* 0x0109e8000c101124 */
[----:B-----5:R-:W5:Y:S04]  /*3e00*/  LD.E.U8 R35, desc[UR36][R6.64+0xb] ;  /* 0x00000b2406237980 */ /* 0x020f68000c101100 */
[----:B-----5:R4:W-:Y:S04]  /*3e10*/  ST.E.U8 desc[UR36][R4.64+0xb], R35 ;  /* 0x00000b2304007985 */ /* 0x0209e8000c101124 */
[----:B0-----:R-:W5:Y:S04]  /*3e20*/  LD.E.U8 R13, desc[UR36][R6.64+0xc] ;  /* 0x00000c24060d7980 */ /* 0x001f68000c101100 */
[----:B-----5:R4:W-:Y:S04]  /*3e30*/  ST.E.U8 desc[UR36][R4.64+0xc], R13 ;  /* 0x00000c0d04007985 */ /* 0x0209e8000c101124 */
[----:B-1----:R-:W5:Y:S04]  /*3e40*/  LD.E.U8 R15, desc[UR36][R6.64+0xd] ;  /* 0x00000d24060f7980 */ /* 0x002f68000c101100 */
[----:B-----5:R4:W-:Y:S04]  /*3e50*/  ST.E.U8 desc[UR36][R4.64+0xd], R15 ;  /* 0x00000d0f04007985 */ /* 0x0209e8000c101124 */
[----:B--2---:R-:W2:Y:S04]  /*3e60*/  LD.E.U8 R21, desc[UR36][R6.64+0xe] ;  /* 0x00000e2406157980 */ /* 0x004ea8000c101100 */
[----:B--2---:R4:W-:Y:S04]  /*3e70*/  ST.E.U8 desc[UR36][R4.64+0xe], R21 ;  /* 0x00000e1504007985 */ /* 0x0049e8000c101124 */
[----:B---3--:R-:W2:Y:S01]  /*3e80*/  LD.E.U8 R25, desc[UR36][R6.64+0xf] ;  /* 0x00000f2406197980 */ /* 0x008ea2000c101100 */
[----:B------:R-:W-:Y:S01]  /*3e90*/  VIADD R9, R9, 0x10 ;  /* 0x0000001009097836 */ /* 0x000fe20000000000 */
[----:B------:R-:W-:-:S04]  /*3ea0*/  LOP3.LUT R0, R24, 0x7ffffff0, RZ, 0xc0, !PT ;  /* 0x7ffffff018007812 */ /* 0x000fc800078ec0ff */
[----:B------:R-:W-:Y:S01]  /*3eb0*/  ISETP.NE.AND P1, PT, R9, R0, PT ;  /* 0x000000000900720c */ /* 0x000fe20003f25270 */
[----:B--2---:R4:W-:-:S12]  /*3ec0*/  ST.E.U8 desc[UR36][R4.64+0xf], R25 ;  /* 0x00000f1904007985 */ /* 0x0049d8000c101124 */
[----:B------:R-:W-:Y:S05]  /*3ed0*/  @P1 BRA `(.L_x_42) ;  /* 0xfffffffc00601947 */ /* 0x000fea000383ffff */
[----:B------:R-:W-:Y:S05]  /*3ee0*/  BSYNC.RECONVERGENT B2 ;  /* 0x0000000000027941 */ /* 0x000fea0003800200 */
.L_x_41:
[----:B------:R-:W-:-:S07]  /*3ef0*/  IMAD.MOV.U32 R9, RZ, RZ, R0 ;  /* 0x000000ffff097224 */ /* 0x000fce00078e0000 */
.L_x_40:
[----:B------:R-:W-:Y:S02]  /*3f00*/  VIADD R12, R12, 0x1 ;  /* 0x000000010c0c7836 */ /* 0x000fe40000000000 */
[----:B------:R-:W-:Y:S01]  /*3f10*/  IMAD.MOV.U32 R0, RZ, RZ, R3 ;  /* 0x000000ffff007224 */ /* 0x000fe200078e0003 */
[----:B------:R-:W-:Y:S06]  /*3f20*/  @!P0 BRA `(.L_x_23) ;  /* 0x0000000000fc8947 */ /* 0x000fec0003800000 */
[----:B------:R-:W-:-:S05]  /*3f30*/  VIADD R11, R11, 0xffffffff ;  /* 0xffffffff0b0b7836 */ /* 0x000fca0000000000 */
[----:B------:R-:W-:-:S13]  /*3f40*/  ISETP.GE.U32.AND P0, PT, R11, 0x7, PT ;  /* 0x000000070b00780c */ /* 0x000fda0003f06070 */
[----:B------:R-:W-:Y:S05]  /*3f50*/  @!P0 BRA `(.L_x_43) ;  /* 0x0000000000548947 */ /* 0x000fea0003800000 */
[----:B---3--:R-:W-:-:S05]  /*3f60*/  IADD3 R6, P0, PT, R9, R18, RZ ;  /* 0x0000001209067210 */ /* 0x008fca0007f1e0ff */
[----:B------:R-:W-:-:S05]  /*3f70*/  IMAD.X R7, RZ, RZ, R19, P0 ;  /* 0x000000ffff077224 */ /* 0x000fca00000e0613 */
[----:B------:R-:W2:Y:S01]  /*3f80*/  LD.E.U8 R11, desc[UR36][R6.64] ;  /* 0x00000024060b7980 */ /* 0x000ea2000c101100 */
[----:B----4-:R-:W-:-:S05]  /*3f90*/  IADD3 R4, P0, PT, R9, R16, RZ ;  /* 0x0000001009047210 */ /* 0x010fca0007f1e0ff */
        /* <DEDUP_REMOVED lines=8> */
[----:B------:R-:W3:Y:S04]  /*4020*/  LD.E.U8 R25, desc[UR36][R6.64+0x4] ;  /* 0x0000042406197980 */ /* 0x000ee8000c101100 */
[----:B---3--:R2:W-:Y:S04]  /*4030*/  ST.E.U8 desc[UR36][R4.64+0x4], R25 ;  /* 0x0000041904007985 */ /* 0x0085e8000c101124 */
[----:B------:R-:W3:Y:S04]  /*4040*/  LD.E.U8 R33, desc[UR36][R6.64+0x5] ;  /* 0x0000052406217980 */ /* 0x000ee8000c101100 */
[----:B---3--:R2:W-:Y:S04]  /*4050*/  ST.E.U8 desc[UR36][R4.64+0x5], R33 ;  /* 0x0000052104007985 */ /* 0x0085e8000c101124 */
[----:B0-----:R-:W3:Y:S04]  /*4060*/  LD.E.U8 R11, desc[UR36][R6.64+0x6] ;  /* 0x00000624060b7980 */ /* 0x001ee8000c101100 */
[----:B---3--:R2:W-:Y:S04]  /*4070*/  ST.E.U8 desc[UR36][R4.64+0x6], R11 ;  /* 0x0000060b04007985 */ /* 0x0085e8000c101124 */
[----:B-1----:R-:W3:Y:S01]  /*4080*/  LD.E.U8 R13, desc[UR36][R6.64+0x7] ;  /* 0x00000724060d7980 */ /* 0x002ee2000c101100 */
[----:B------:R-:W-:-:S03]  /*4090*/  VIADD R9, R9, 0x8 ;  /* 0x0000000809097836 */ /* 0x000fc60000000000 */
[----:B---3--:R2:W-:Y:S04]  /*40a0*/  ST.E.U8 desc[UR36][R4.64+0x7], R13 ;  /* 0x0000070d04007985 */ /* 0x0085e8000c101124 */
.L_x_43:
[----:B--2-4-:R-:W-:Y:S01]  /*40b0*/  LOP3.LUT P0, R4, R24, 0x7, RZ, 0xc0, !PT ;  /* 0x0000000718047812 */ /* 0x014fe2000780c0ff */
[----:B------:R-:W-:-:S12]  /*40c0*/  IMAD.MOV.U32 R0, RZ, RZ, R3 ;  /* 0x000000ffff007224 */ /* 0x000fd800078e0003 */
[----:B------:R-:W-:Y:S05]  /*40d0*/  @!P0 BRA `(.L_x_23) ;  /* 0x0000000000908947 */ /* 0x000fea0003800000 */
[----:B------:R-:W-:Y:S01]  /*40e0*/  VIADD R4, R4, 0xffffffff ;  /* 0xffffffff04047836 */ /* 0x000fe20000000000 */
[----:B------:R-:W-:-:S04]  /*40f0*/  ISETP.NE.AND P1, PT, R10, RZ, PT ;  /* 0x000000ff0a00720c */ /* 0x000fc80003f25270 */
[----:B------:R-:W-:-:S13]  /*4100*/  ISETP.GE.U32.AND P0, PT, R4, 0x3, PT ;  /* 0x000000030400780c */ /* 0x000fda0003f06070 */
[----:B------:R-:W-:Y:S05]  /*4110*/  @!P0 BRA `(.L_x_44) ;  /* 0x0000000000348947 */ /* 0x000fea0003800000 */
[----:B---3--:R-:W-:-:S05]  /*4120*/  IADD3 R6, P0, PT, R9, R18, RZ ;  /* 0x0000001209067210 */ /* 0x008fca0007f1e0ff */
[----:B------:R-:W-:-:S05]  /*4130*/  IMAD.X R7, RZ, RZ, R19, P0 ;  /* 0x000000ffff077224 */ /* 0x000fca00000e0613 */
[----:B------:R-:W2:Y:S01]  /*4140*/  LD.E.U8 R11, desc[UR36][R6.64] ;  /* 0x00000024060b7980 */ /* 0x000ea2000c101100 */
[----:B------:R-:W-:-:S05]  /*4150*/  IADD3 R4, P0, PT, R9, R16, RZ ;  /* 0x0000001009047210 */ /* 0x000fca0007f1e0ff */
[----:B------:R-:W-:-:S05]  /*4160*/  IMAD.X R5, RZ, RZ, R17, P0 ;  /* 0x000000ffff057224 */ /* 0x000fca00000e0611 */
[----:B--2---:R0:W-:Y:S04]  /*4170*/  ST.E.U8 desc[UR36][R4.64], R11 ;  /* 0x0000000b04007985 */ /* 0x0041e8000c101124 */
[----:B------:R-:W2:Y:S04]  /*4180*/  LD.E.U8 R13, desc[UR36][R6.64+0x1] ;  /* 0x00000124060d7980 */ /* 0x000ea8000c101100 */
[----:B--2---:R0:W-:Y:S04]  /*4190*/  ST.E.U8 desc[UR36][R4.64+0x1], R13 ;  /* 0x0000010d04007985 */ /* 0x0041e8000c101124 */
[----:B------:R-:W2:Y:S04]  /*41a0*/  LD.E.U8 R15, desc[UR36][R6.64+0x2] ;  /* 0x00000224060f7980 */ /* 0x000ea8000c101100 */
[----:B--2---:R0:W-:Y:S04]  /*41b0*/  ST.E.U8 desc[UR36][R4.64+0x2], R15 ;  /* 0x0000020f04007985 */ /* 0x0041e8000c101124 */
[----:B------:R-:W2:Y:S01]  /*41c0*/  LD.E.U8 R21, desc[UR36][R6.64+0x3] ;  /* 0x0000032406157980 */ /* 0x000ea2000c101100 */
[----:B------:R-:W-:-:S03]  /*41d0*/  VIADD R9, R9, 0x4 ;  /* 0x0000000409097836 */ /* 0x000fc60000000000 */
[----:B--2---:R0:W-:Y:S04]  /*41e0*/  ST.E.U8 desc[UR36][R4.64+0x3], R21 ;  /* 0x0000031504007985 */ /* 0x0041e8000c101124 */
.L_x_44:
[----:B------:R-:W-:Y:S01]  /*41f0*/  IMAD.MOV.U32 R0, RZ, RZ, R3 ;  /* 0x000000ffff007224 */ /* 0x000fe200078e0003 */
[----:B------:R-:W-:Y:S06]  /*4200*/  @!P1 BRA `(.L_x_23) ;  /* 0x0000000000449947 */ /* 0x000fec0003800000 */
[----:B---3--:R-:W-:-:S05]  /*4210*/  IADD3 R6, P0, PT, R9, R18, RZ ;  /* 0x0000001209067210 */ /* 0x008fca0007f1e0ff */
[----:B------:R-:W-:-:S05]  /*4220*/  IMAD.X R7, RZ, RZ, R19, P0 ;  /* 0x000000ffff077224 */ /* 0x000fca00000e0613 */
[----:B0-----:R-:W2:Y:S01]  /*4230*/  LD.E.U8 R11, desc[UR36][R6.64] ;  /* 0x00000024060b7980 */ /* 0x001ea2000c101100 */
[----:B------:R-:W-:Y:S01]  /*4240*/  IADD3 R4, P0, PT, R9, R16, RZ ;  /* 0x0000001009047210 */ /* 0x000fe20007f1e0ff */
[----:B------:R-:W-:-:S04]  /*4250*/  IMAD.MOV.U32 R0, RZ, RZ, R3 ;  /* 0x000000ffff007224 */ /* 0x000fc800078e0003 */
[----:B------:R-:W-:Y:S01]  /*4260*/  IMAD.X R5, RZ, RZ, R17, P0 ;  /* 0x000000ffff057224 */ /* 0x000fe200000e0611 */
[----:B------:R-:W-:-:S04]  /*4270*/  ISETP.NE.AND P0, PT, R10, 0x1, PT ;  /* 0x000000010a00780c */ /* 0x000fc80003f05270 */
[----:B--2---:R1:W-:Y:S09]  /*4280*/  ST.E.U8 desc[UR36][R4.64], R11 ;  /* 0x0000000b04007985 */ /* 0x0043f2000c101124 */
[----:B------:R-:W-:Y:S05]  /*4290*/  @!P0 BRA `(.L_x_23) ;  /* 0x0000000000208947 */ /* 0x000fea0003800000 */
[----:B------:R-:W2:Y:S01]  /*42a0*/  LD.E.U8 R9, desc[UR36][R6.64+0x1] ;  /* 0x0000012406097980 */ /* 0x000ea2000c101100 */
[----:B------:R-:W-:Y:S01]  /*42b0*/  ISETP.NE.AND P0, PT, R10, 0x2, PT ;  /* 0x000000020a00780c */ /* 0x000fe20003f05270 */
[----:B------:R-:W-:Y:S02]  /*42c0*/  IMAD.MOV.U32 R0, RZ, RZ, R3 ;  /* 0x000000ffff007224 */ /* 0x000fe400078e0003 */
[----:B--2---:R0:W-:Y:S10]  /*42d0*/  ST.E.U8 desc[UR36][R4.64+0x1], R9 ;  /* 0x0000010904007985 */ /* 0x0041f4000c101124 */
[----:B------:R-:W-:Y:S05]  /*42e0*/  @!P0 BRA `(.L_x_23) ;  /* 0x00000000000c8947 */ /* 0x000fea0003800000 */
[----:B------:R-:W2:Y:S01]  /*42f0*/  LD.E.U8 R7, desc[UR36][R6.64+0x2] ;  /* 0x0000022406077980 */ /* 0x000ea2000c101100 */
[----:B------:R-:W-:-:S03]  /*4300*/  IMAD.MOV.U32 R0, RZ, RZ, R3 ;  /* 0x000000ffff007224 */ /* 0x000fc600078e0003 */
[----:B--2---:R2:W-:Y:S04]  /*4310*/  ST.E.U8 desc[UR36][R4.64+0x2], R7 ;  /* 0x0000020704007985 */ /* 0x0045e8000c101124 */
.L_x_23:
[----:B------:R-:W-:Y:S05]  /*4320*/  BSYNC.RECONVERGENT B1 ;  /* 0x0000000000017941 */ /* 0x000fea0003800200 */
.L_x_22:
[----:B------:R-:W-:-:S05]  /*4330*/  VIADD R3, R3, 0x1 ;  /* 0x0000000103037836 */ /* 0x000fca0000000000 */
[----:B------:R-:W-:-:S13]  /*4340*/  ISETP.NE.AND P0, PT, R3, R24, PT ;  /* 0x000000180300720c */ /* 0x000fda0003f05270 */
[----:B------:R-:W-:Y:S05]  /*4350*/  @P0 BRA `(.L_x_45) ;  /* 0xffffffc400cc0947 */ /* 0x000fea000383ffff */
[----:B------:R-:W-:Y:S05]  /*4360*/  BSYNC.RECONVERGENT B0 ;  /* 0x0000000000007941 */ /* 0x000fea0003800200 */
.L_x_10:
[----:B0--34-:R-:W0:Y:S01]  /*4370*/  I2F.F64 R12, R12 ;  /* 0x0000000c000c7312 */ /* 0x019e220000201c00 */
[----:B------:R-:W-:Y:S05]  /*4380*/  BRA `(.L_x_46) ;  /* 0x0000000000207947 */ /* 0x000fea0003800000 */
.L_x_4:
[----:B------:R-:W-:Y:S01]  /*4390*/  IMAD.MOV.U32 R3, RZ, RZ, 0x1 ;  /* 0x00000001ff037424 */ /* 0x000fe200078e00ff */
[----:B------:R-:W-:Y:S01]  /*43a0*/  CS2R R12, SRZ ;  /* 0x00000000000c7805 */ /* 0x000fe2000001ff00 */
[----:B------:R-:W-:Y:S02]  /*43b0*/  IMAD.MOV.U32 R4, RZ, RZ, R30 ;  /* 0x000000ffff047224 */ /* 0x000fe400078e001e */
[----:B------:R-:W-:Y:S02]  /*43c0*/  IMAD.MOV.U32 R5, RZ, RZ, R31 ;  /* 0x000000ffff057224 */ /* 0x000fe400078e001f */
[----:B------:R-:W-:Y:S02]  /*43d0*/  IMAD.MOV.U32 R6, RZ, RZ, R16 ;  /* 0x000000ffff067224 */ /* 0x000fe400078e0010 */
[----:B------:R-:W-:Y:S01]  /*43e0*/  IMAD.MOV.U32 R7, RZ, RZ, R17 ;  /* 0x000000ffff077224 */ /* 0x000fe200078e0011 */
[----:B------:R3:W-:Y:S04]  /*43f0*/  ST.E.U8 desc[UR36][R4.64], R3 ;  /* 0x0000000304007985 */ /* 0x0007e8000c101124 */
[----:B------:R3:W-:Y:S02]  /*4400*/  ST.E.U8 desc[UR36][R6.64], R3 ;  /* 0x0000000306007985 */ /* 0x0007e4000c101124 */
.L_x_46:
[----:B---3--:R-:W3:Y:S01]  /*4410*/  I2F.F64 R2, R2 ;  /* 0x0000000200027312 */ /* 0x008ee20000201c00 */
[----:B0-2---:R-:W-:Y:S01]  /*4420*/  DADD R8, -R28, R12 ;  /* 0x000000001c087229 */ /* 0x005fe2000000010c */
[----:B-1----:R-:W0:Y:S01]  /*4430*/  LDC.64 R10, c[0x0][0x388] ;  /* 0x0000e200ff0a7b82 */ /* 0x002e220000000a00 */
[----:B------:R-:W-:Y:S01]  /*4440*/  UMOV UR4, 0x1c71c71c ;  /* 0x1c71c71c00047882 */ /* 0x000fe20000000000 */
[----:B------:R-:W-:Y:S01]  /*4450*/  UMOV UR5, 0x3fcc71c7 ;  /* 0x3fcc71c700057882 */ /* 0x000fe20000000000 */
[----:B------:R-:W-:Y:S01]  /*4460*/  MOV R24, 0x8 ;  /* 0x0000000800187802 */ /* 0x000fe20000000f00 */
[----:B------:R-:W-:Y:S02]  /*4470*/  IMAD.MOV.U32 R4, RZ, RZ, R16 ;  /* 0x000000ffff047224 */ /* 0x000fe400078e0010 */
[----:B------:R-:W-:Y:S02]  /*4480*/  IMAD.MOV.U32 R5, RZ, RZ, R17 ;  /* 0x000000ffff057224 */ /* 0x000fe400078e0011 */
[----:B------:R1:W2:Y:S01]  /*4490*/  LDC.64 R6, c[0x4][R24] ;  /* 0x0100000018067b82 */ /* 0x0002a20000000a00 */
[----:B---3--:R-:W-:-:S10]  /*44a0*/  DFMA R8, R2, R8, UR4 ;  /* 0x0000000402087e2b */ /* 0x008fd40008000008 */
[----:B------:R-:W3:Y:S01]  /*44b0*/  F2F.F32.F64 R8, R8 ;  /* 0x0000000800087310 */ /* 0x000ee20000301000 */
[----:B0-----:R-:W-:-:S05]  /*44c0*/  IMAD.WIDE R10, R27, 0x4, R10 ;  /* 0x000000041b0a7825 */ /* 0x001fca00078e020a */
[----:B---3--:R1:W-:Y:S02]  /*44d0*/  STG.E desc[UR36][R10.64], R8 ;  /* 0x000000080a007986 */ /* 0x0083e4000c101924 */
[----:B------:R-:W-:-:S07]  /*44e0*/  LEPC R20, `(.L_x_47) ;  /* 0x000000001014794e */ /* 0x000fce0000000000 */
[----:B-12---:R-:W-:Y:S05]  /*44f0*/  CALL.ABS.NOINC R6 ;  /* 0x0000000006007343 */ /* 0x006fea0003c00000 */
.L_x_47:
[----:B------:R0:W1:Y:S01]  /*4500*/  LDC.64 R2, c[0x4][R24] ;  /* 0x0100000018027b82 */ /* 0x0000620000000a00 */
[----:B------:R-:W-:Y:S02]  /*4510*/  IMAD.MOV.U32 R4, RZ, RZ, R22 ;  /* 0x000000ffff047224 */ /* 0x000fe400078e0016 */
[----:B------:R-:W-:-:S07]  /*4520*/  IMAD.MOV.U32 R5, RZ, RZ, R23 ;  /* 0x000000ffff057224 */ /* 0x000fce00078e0017 */
[----:B------:R-:W-:-:S07]  /*4530*/  LEPC R20, `(.L_x_48) ;  /* 0x000000001014794e */ /* 0x000fce0000000000 */
[----:B01----:R-:W-:Y:S05]  /*4540*/  CALL.ABS.NOINC R2 ;  /* 0x0000000002007343 */ /* 0x003fea0003c00000 */
.L_x_48:
[----:B------:R0:W1:Y:S01]  /*4550*/  LDC.64 R2, c[0x4][R24] ;  /* 0x0100000018027b82 */ /* 0x0000620000000a00 */
[----:B------:R-:W-:Y:S02]  /*4560*/  IMAD.MOV.U32 R4, RZ, RZ, R30 ;  /* 0x000000ffff047224 */ /* 0x000fe400078e001e */
[----:B------:R-:W-:-:S07]  /*4570*/  IMAD.MOV.U32 R5, RZ, RZ, R31 ;  /* 0x000000ffff057224 */ /* 0x000fce00078e001f */
[----:B------:R-:W-:-:S07]  /*4580*/  LEPC R20, `(.L_x_49) ;  /* 0x000000001014794e */ /* 0x000fce0000000000 */
[----:B01----:R-:W-:Y:S05]  /*4590*/  CALL.ABS.NOINC R2 ;  /* 0x0000000002007343 */ /* 0x003fea0003c00000 */
.L_x_49:
[----:B------:R-:W0:Y:S01]  /*45a0*/  LDC.64 R24, c[0x4][R24] ;  /* 0x0100000018187b82 */ /* 0x000e220000000a00 */
[----:B------:R-:W-:Y:S02]  /*45b0*/  IMAD.MOV.U32 R4, RZ, RZ, R18 ;  /* 0x000000ffff047224 */ /* 0x000fe400078e0012 */
[----:B------:R-:W-:-:S07]  /*45c0*/  IMAD.MOV.U32 R5, RZ, RZ, R19 ;  /* 0x000000ffff057224 */ /* 0x000fce00078e0013 */
[----:B------:R-:W-:-:S07]  /*45d0*/  LEPC R20, `(.L_x_50) ;  /* 0x000000001014794e */ /* 0x000fce0000000000 */
[----:B0-----:R-:W-:Y:S05]  /*45e0*/  CALL.ABS.NOINC R24 ;  /* 0x0000000018007343 */ /* 0x001fea0003c00000 */
.L_x_50:
[----:B------:R-:W-:Y:S05]  /*45f0*/  EXIT ;  /* 0x000000000000794d */ /* 0x000fea0003800000 */
.L_x_51:
[----:B------:R-:W-:-:S00]  /*4600*/  BRA `(.L_x_51) ;  /* 0xfffffffc00fc7947 */ /* 0x000fc0000383ffff */
[----:B------:R-:W-:-:S00]  /*4610*/  NOP ;  /* 0x0000000000007918 */ /* 0x000fc00000000000 */
        /* <DEDUP_REMOVED lines=14> */
.L_x_52:


//--------------------- .nv.shared.reserved.0     --------------------------
	.section	.nv.shared.reserved.0,"aw",@nobits
	.weak		__nv_reservedSMEM_offset_0_alias
	.size		__nv_reservedSMEM_offset_0_alias, 0, 64
	.other		__nv_reservedSMEM_offset_0_alias,@"STO_CUDA_RESERVED_SHARED STV_DEFAULT"
__nv_reservedSMEM_offset_0_alias:
	.zero		0
	.zero		64


//--------------------- .nv.constant0._Z12ReductionSumPfS_P4paraPh --------------------------
	.section	.nv.constant0._Z12ReductionSumPfS_P4paraPh,"a",@progbits
	.sectionflags	@""
	.align	4
.nv.constant0._Z12ReductionSumPfS_P4paraPh:
	.zero		928


//--------------------- SYMBOLS --------------------------

	.type		.nv.reservedSmem.offset0,@object
	.size		.nv.reservedSmem.offset0,0x4
	.type		malloc,@function
	.type		free,@function
